// auto-generated by cutlass_sweep.gemm — config: {"arch": "sm_100", "cluster_m": 8, "cluster_n": 1, "dtype": "fp16", "dtype_b": "fp16", "layout": "nt", "stages": 0, "tile_k": 128, "tile_m": 256, "tile_n": 128}
#include "cutlass/cutlass.h"
#include "cutlass/gemm/collective/collective_builder.hpp"
#include "cutlass/gemm/device/gemm_universal_adapter.h"
#include "cutlass/gemm/kernel/gemm_universal.hpp"
#include "cutlass/epilogue/collective/collective_builder.hpp"

using ElemA = cutlass::half_t;
using ElemB = cutlass::half_t;
using ElemCD = cutlass::half_t;
using Acc  = float;
using TileShape    = cute::Shape<cute::_256, cute::_128, cute::_128>;
using ClusterShape = cute::Shape<cute::_8, cute::_1, cute::_1>;

using CollectiveEpilogue = typename cutlass::epilogue::collective::CollectiveBuilder<
    cutlass::arch::Sm100, cutlass::arch::OpClassTensorOp,
    TileShape, ClusterShape,
    cutlass::epilogue::collective::EpilogueTileAuto,
    Acc, Acc,
    ElemCD, cutlass::layout::RowMajor, 128 / cutlass::sizeof_bits<ElemCD>::value,
    ElemCD, cutlass::layout::RowMajor, 128 / cutlass::sizeof_bits<ElemCD>::value,
    cutlass::epilogue::collective::EpilogueScheduleAuto
  >::CollectiveOp;

using CollectiveMainloop = typename cutlass::gemm::collective::CollectiveBuilder<
    cutlass::arch::Sm100, cutlass::arch::OpClassTensorOp,
    ElemA, cutlass::layout::RowMajor, 128 / cutlass::sizeof_bits<ElemA>::value,
    ElemB, cutlass::layout::ColumnMajor, 128 / cutlass::sizeof_bits<ElemB>::value,
    Acc,
    TileShape, ClusterShape,
    cutlass::gemm::collective::StageCountAutoCarveout<static_cast<int>(sizeof(typename CollectiveEpilogue::SharedStorage))>,
    cutlass::gemm::collective::KernelScheduleAuto
  >::CollectiveOp;

using GemmKernel = cutlass::gemm::kernel::GemmUniversal<
    cute::Shape<int,int,int,int>,
    CollectiveMainloop,
    CollectiveEpilogue
>;
using Gemm = cutlass::gemm::device::GemmUniversalAdapter<GemmKernel>;

// Force the device kernel symbol into the cubin without needing a host main.
auto* _anchor = &cutlass::device_kernel<GemmKernel>;


// ===== COMPILED SASS (sm_100a) =====

	.target	sm_100a

	.elftype	@"ET_EXEC"


//--------------------- .note.nv.tkinfo           --------------------------
	.section	.note.nv.tkinfo,"",@"SHT_NOTE"
	.sectionflags	@"SHF_NOTE_NV_TKINFO"
	.tkinfo
        /*0018*/ 	.word	0x00000002
        /*0030*/ 	.string	""
        /*0030*/ 	.string	"ptxas"
        /*0030*/ 	.string	"Cuda compilation tools, release 13.0, V13.0.88"
        /*0030*/ 	.string	"Build cuda_13.0.r13.0/compiler.36424714_0"
        /*0030*/ 	.string	"-arch sm_100a -m 64 "



//--------------------- .note.nv.cuinfo           --------------------------
	.section	.note.nv.cuinfo,"",@"SHT_NOTE"
	.sectionflags	@"SHF_NOTE_NV_CUINFO"
        /*0018*/ 	.short	0x0002
        /*001a*/ 	.short	0x0064
        /*001c*/ 	.short	0x0082
	.zero		2


//--------------------- .nv.info                  --------------------------
	.section	.nv.info,"",@"SHT_CUDA_INFO"
	.align	4


	//----- nvinfo : EIATTR_REGCOUNT
	.align		4
        /*0000*/ 	.byte	0x04, 0x2f
        /*0002*/ 	.short	(.L_19 - .L_18)
	.align		4
.L_18:
        /*0004*/ 	.word	index@(_ZN7cutlass13device_kernelINS_4gemm6kernel13GemmUniversalIN4cute5tupleIJiiiiEEENS1_10collective13CollectiveMmaINS1_35MainloopSm100TmaUmmaWarpSpecializedILi4ELi2ELi4ENS5_IJNS4_1CILi8EEENSA_ILi1EEESC_EEEEENS5_IJNSA_ILi256EEENSA_ILi128EEESG_EEENS_6half_tENS5_IJlSC_lEEESI_SJ_NS4_8TiledMMAINS4_8MMA_AtomIJNS4_26SM100_MMA_F16BF16_2x1SM_SSISI_SI_fLi256ELi128ELNS4_4UMMA5MajorE0ELSO_0ELNSN_7ScaleInE0ELSP_0EEEEEENS4_6LayoutINS5_IJSC_SC_SC_EEENS5_IJNSA_ILi0EEESU_SU_EEEEENS5_IJNS4_10UnderscoreESX_SX_EEEEENS4_18SM100_TMA_2SM_LOADENS4_14ComposedLayoutINS4_7SwizzleILi3ELi4ELi3EEENS4_18smem_ptr_flag_bitsILi16EEENSS_INS5_IJSB_NSA_ILi64EEEEEENS5_IJS16_SC_EEEEEEEvNS4_8identityENS4_28SM100_TMA_2SM_LOAD_MULTICASTES1A_vS1B_EENS_8epilogue10collective18CollectiveEpilogueINS1E_23Sm100TmaWarpSpecializedILi4ELi2ELi32ELb1ELb0EEEJNS5_IJSG_SG_SG_EEENS5_IJNSS_ISG_SC_EENSS_INSA_ILi32EEESC_EEEEESI_SJ_SI_SJ_NS1E_6fusion15FusionCallbacksIS1I_NS1O_17LinearCombinationISI_fSI_fLNS_15FloatRoundStyleE2EEES1J_S1N_JEEENS4_5SM1004TMEM4LOAD26SM100_TMEM_LOAD_32dp32b32xENS4_13SM90_TMA_LOADENS11_INS12_ILi2ELi4ELi3EEES15_NSS_INS5_IJSB_S1L_EEENS5_IJS1L_SC_EEEEEEENS4_39AutoVectorizingCopyWithAssumedAlignmentILi128EEENS4_14SM90_TMA_STOREES23_S25_S25_EEEvvEEEEvNT_6ParamsE)
        /*0008*/ 	.word	0x00000076


	//----- nvinfo : EIATTR_FRAME_SIZE
	.align		4
.L_19:
        /*000c*/ 	.byte	0x04, 0x11
        /*000e*/ 	.short	(.L_21 - .L_20)
	.align		4
.L_20:
        /*0010*/ 	.word	index@($__internal_2_$__cuda_sm10x_tcgen05_guardrail_trap_unallocated_columns_being_dealloced)
        /*0014*/ 	.word	0x00000000


	//----- nvinfo : EIATTR_FRAME_SIZE
	.align		4
.L_21:
        /*0018*/ 	.byte	0x04, 0x11
        /*001a*/ 	.short	(.L_23 - .L_22)
	.align		4
.L_22:
        /*001c*/ 	.word	index@($__internal_1_$__cuda_sm10x_tcgen05_guardrail_trap_phase_invalid_during_alloc)
        /*0020*/ 	.word	0x00000000


	//----- nvinfo : EIATTR_FRAME_SIZE
	.align		4
.L_23:
        /*0024*/ 	.byte	0x04, 0x11
        /*0026*/ 	.short	(.L_25 - .L_24)
	.align		4
.L_24:
        /*0028*/ 	.word	index@($__internal_0_$__cuda_sm10x_tcgen05_guardrail_trap_col_being_dealloced_not_returned_by_alloc)
        /*002c*/ 	.word	0x00000000


	//----- nvinfo : EIATTR_FRAME_SIZE
	.align		4
.L_25:
        /*0030*/ 	.byte	0x04, 0x11
        /*0032*/ 	.short	(.L_27 - .L_26)
	.align		4
.L_26:
        /*0034*/ 	.word	index@(_ZN7cutlass13device_kernelINS_4gemm6kernel13GemmUniversalIN4cute5tupleIJiiiiEEENS1_10collective13CollectiveMmaINS1_35MainloopSm100TmaUmmaWarpSpecializedILi4ELi2ELi4ENS5_IJNS4_1CILi8EEENSA_ILi1EEESC_EEEEENS5_IJNSA_ILi256EEENSA_ILi128EEESG_EEENS_6half_tENS5_IJlSC_lEEESI_SJ_NS4_8TiledMMAINS4_8MMA_AtomIJNS4_26SM100_MMA_F16BF16_2x1SM_SSISI_SI_fLi256ELi128ELNS4_4UMMA5MajorE0ELSO_0ELNSN_7ScaleInE0ELSP_0EEEEEENS4_6LayoutINS5_IJSC_SC_SC_EEENS5_IJNSA_ILi0EEESU_SU_EEEEENS5_IJNS4_10UnderscoreESX_SX_EEEEENS4_18SM100_TMA_2SM_LOADENS4_14ComposedLayoutINS4_7SwizzleILi3ELi4ELi3EEENS4_18smem_ptr_flag_bitsILi16EEENSS_INS5_IJSB_NSA_ILi64EEEEEENS5_IJS16_SC_EEEEEEEvNS4_8identityENS4_28SM100_TMA_2SM_LOAD_MULTICASTES1A_vS1B_EENS_8epilogue10collective18CollectiveEpilogueINS1E_23Sm100TmaWarpSpecializedILi4ELi2ELi32ELb1ELb0EEEJNS5_IJSG_SG_SG_EEENS5_IJNSS_ISG_SC_EENSS_INSA_ILi32EEESC_EEEEESI_SJ_SI_SJ_NS1E_6fusion15FusionCallbacksIS1I_NS1O_17LinearCombinationISI_fSI_fLNS_15FloatRoundStyleE2EEES1J_S1N_JEEENS4_5SM1004TMEM4LOAD26SM100_TMEM_LOAD_32dp32b32xENS4_13SM90_TMA_LOADENS11_INS12_ILi2ELi4ELi3EEES15_NSS_INS5_IJSB_S1L_EEENS5_IJS1L_SC_EEEEEEENS4_39AutoVectorizingCopyWithAssumedAlignmentILi128EEENS4_14SM90_TMA_STOREES23_S25_S25_EEEvvEEEEvNT_6ParamsE)
        /*0038*/ 	.word	0x00000000


	//----- nvinfo : EIATTR_MIN_STACK_SIZE
	.align		4
.L_27:
        /*003c*/ 	.byte	0x04, 0x12
        /*003e*/ 	.short	(.L_29 - .L_28)
	.align		4
.L_28:
        /*0040*/ 	.word	index@(_ZN7cutlass13device_kernelINS_4gemm6kernel13GemmUniversalIN4cute5tupleIJiiiiEEENS1_10collective13CollectiveMmaINS1_35MainloopSm100TmaUmmaWarpSpecializedILi4ELi2ELi4ENS5_IJNS4_1CILi8EEENSA_ILi1EEESC_EEEEENS5_IJNSA_ILi256EEENSA_ILi128EEESG_EEENS_6half_tENS5_IJlSC_lEEESI_SJ_NS4_8TiledMMAINS4_8MMA_AtomIJNS4_26SM100_MMA_F16BF16_2x1SM_SSISI_SI_fLi256ELi128ELNS4_4UMMA5MajorE0ELSO_0ELNSN_7ScaleInE0ELSP_0EEEEEENS4_6LayoutINS5_IJSC_SC_SC_EEENS5_IJNSA_ILi0EEESU_SU_EEEEENS5_IJNS4_10UnderscoreESX_SX_EEEEENS4_18SM100_TMA_2SM_LOADENS4_14ComposedLayoutINS4_7SwizzleILi3ELi4ELi3EEENS4_18smem_ptr_flag_bitsILi16EEENSS_INS5_IJSB_NSA_ILi64EEEEEENS5_IJS16_SC_EEEEEEEvNS4_8identityENS4_28SM100_TMA_2SM_LOAD_MULTICASTES1A_vS1B_EENS_8epilogue10collective18CollectiveEpilogueINS1E_23Sm100TmaWarpSpecializedILi4ELi2ELi32ELb1ELb0EEEJNS5_IJSG_SG_SG_EEENS5_IJNSS_ISG_SC_EENSS_INSA_ILi32EEESC_EEEEESI_SJ_SI_SJ_NS1E_6fusion15FusionCallbacksIS1I_NS1O_17LinearCombinationISI_fSI_fLNS_15FloatRoundStyleE2EEES1J_S1N_JEEENS4_5SM1004TMEM4LOAD26SM100_TMEM_LOAD_32dp32b32xENS4_13SM90_TMA_LOADENS11_INS12_ILi2ELi4ELi3EEES15_NSS_INS5_IJSB_S1L_EEENS5_IJS1L_SC_EEEEEEENS4_39AutoVectorizingCopyWithAssumedAlignmentILi128EEENS4_14SM90_TMA_STOREES23_S25_S25_EEEvvEEEEvNT_6ParamsE)
        /*0044*/ 	.word	0x00000000
.L_29:


//--------------------- .nv.compat                --------------------------
	.section	.nv.compat,"",@"SHT_CUDA_COMPAT_INFO"
	.align	4
        /*0000*/ 	.byte	0x02, 0x09, 0x01, 0x00, 0x02, 0x02, 0x02, 0x00, 0x02, 0x05, 0x05, 0x00, 0x03, 0x07, 0x01, 0x01
        /*0010*/ 	.byte	0x02, 0x03, 0x01, 0x00, 0x02, 0x06, 0x01, 0x00, 0x04, 0x0b, 0x08, 0x00, 0x09, 0x00, 0x00, 0x00
        /*0020*/ 	.byte	0x00, 0x00, 0x00, 0x00


//--------------------- .nv.info._ZN7cutlass13device_kernelINS_4gemm6kernel13GemmUniversalIN4cute5tupleIJiiiiEEENS1_10collective13CollectiveMmaINS1_35MainloopSm100TmaUmmaWarpSpecializedILi4ELi2ELi4ENS5_IJNS4_1CILi8EEENSA_ILi1EEESC_EEEEENS5_IJNSA_ILi256EEENSA_ILi128EEESG_EEENS_6half_tENS5_IJlSC_lEEESI_SJ_NS4_8TiledMMAINS4_8MMA_AtomIJNS4_26SM100_MMA_F16BF16_2x1SM_SSISI_SI_fLi256ELi128ELNS4_4UMMA5MajorE0ELSO_0ELNSN_7ScaleInE0ELSP_0EEEEEENS4_6LayoutINS5_IJSC_SC_SC_EEENS5_IJNSA_ILi0EEESU_SU_EEEEENS5_IJNS4_10UnderscoreESX_SX_EEEEENS4_18SM100_TMA_2SM_LOADENS4_14ComposedLayoutINS4_7SwizzleILi3ELi4ELi3EEENS4_18smem_ptr_flag_bitsILi16EEENSS_INS5_IJSB_NSA_ILi64EEEEEENS5_IJS16_SC_EEEEEEEvNS4_8identityENS4_28SM100_TMA_2SM_LOAD_MULTICASTES1A_vS1B_EENS_8epilogue10collective18CollectiveEpilogueINS1E_23Sm100TmaWarpSpecializedILi4ELi2ELi32ELb1ELb0EEEJNS5_IJSG_SG_SG_EEENS5_IJNSS_ISG_SC_EENSS_INSA_ILi32EEESC_EEEEESI_SJ_SI_SJ_NS1E_6fusion15FusionCallbacksIS1I_NS1O_17LinearCombinationISI_fSI_fLNS_15FloatRoundStyleE2EEES1J_S1N_JEEENS4_5SM1004TMEM4LOAD26SM100_TMEM_LOAD_32dp32b32xENS4_13SM90_TMA_LOADENS11_INS12_ILi2ELi4ELi3EEES15_NSS_INS5_IJSB_S1L_EEENS5_IJS1L_SC_EEEEEEENS4_39AutoVectorizingCopyWithAssumedAlignmentILi128EEENS4_14SM90_TMA_STOREES23_S25_S25_EEEvvEEEEvNT_6ParamsE --------------------------
	.section	.nv.info._ZN7cutlass13device_kernelINS_4gemm6kernel13GemmUniversalIN4cute5tupleIJiiiiEEENS1_10collective13CollectiveMmaINS1_35MainloopSm100TmaUmmaWarpSpecializedILi4ELi2ELi4ENS5_IJNS4_1CILi8EEENSA_ILi1EEESC_EEEEENS5_IJNSA_ILi256EEENSA_ILi128EEESG_EEENS_6half_tENS5_IJlSC_lEEESI_SJ_NS4_8TiledMMAINS4_8MMA_AtomIJNS4_26SM100_MMA_F16BF16_2x1SM_SSISI_SI_fLi256ELi128ELNS4_4UMMA5MajorE0ELSO_0ELNSN_7ScaleInE0ELSP_0EEEEEENS4_6LayoutINS5_IJSC_SC_SC_EEENS5_IJNSA_ILi0EEESU_SU_EEEEENS5_IJNS4_10UnderscoreESX_SX_EEEEENS4_18SM100_TMA_2SM_LOADENS4_14ComposedLayoutINS4_7SwizzleILi3ELi4ELi3EEENS4_18smem_ptr_flag_bitsILi16EEENSS_INS5_IJSB_NSA_ILi64EEEEEENS5_IJS16_SC_EEEEEEEvNS4_8identityENS4_28SM100_TMA_2SM_LOAD_MULTICASTES1A_vS1B_EENS_8epilogue10collective18CollectiveEpilogueINS1E_23Sm100TmaWarpSpecializedILi4ELi2ELi32ELb1ELb0EEEJNS5_IJSG_SG_SG_EEENS5_IJNSS_ISG_SC_EENSS_INSA_ILi32EEESC_EEEEESI_SJ_SI_SJ_NS1E_6fusion15FusionCallbacksIS1I_NS1O_17LinearCombinationISI_fSI_fLNS_15FloatRoundStyleE2EEES1J_S1N_JEEENS4_5SM1004TMEM4LOAD26SM100_TMEM_LOAD_32dp32b32xENS4_13SM90_TMA_LOADENS11_INS12_ILi2ELi4ELi3EEES15_NSS_INS5_IJSB_S1L_EEENS5_IJS1L_SC_EEEEEEENS4_39AutoVectorizingCopyWithAssumedAlignmentILi128EEENS4_14SM90_TMA_STOREES23_S25_S25_EEEvvEEEEvNT_6ParamsE,"",@"SHT_CUDA_INFO"
	.sectionflags	@""
	.align	4


	//----- nvinfo : EIATTR_CUDA_API_VERSION
	.align		4
        /*0000*/ 	.byte	0x04, 0x37
        /*0002*/ 	.short	(.L_31 - .L_30)
.L_30:
        /*0004*/ 	.word	0x00000082


	//----- nvinfo : EIATTR_KPARAM_INFO
	.align		4
.L_31:
        /*0008*/ 	.byte	0x04, 0x17
        /*000a*/ 	.short	(.L_33 - .L_32)
.L_32:
        /*000c*/ 	.word	0x00000000
        /*0010*/ 	.short	0x0000
        /*0012*/ 	.short	0x0000
        /*0014*/ 	.byte	0x00, 0xf0, 0x01, 0x20


	//----- nvinfo : EIATTR_AT_ENTRY_FRAGMENTS
	.align		4
.L_33:
        /*0018*/ 	.byte	0x04, 0x4f
        /*001a*/ 	.short	(.L_35 - .L_34)


	//   ....[0]....
.L_34:
        /*001c*/ 	.word	0x00000007


	//----- nvinfo : EIATTR_RESERVED_SMEM_USED
	.align		4
.L_35:
        /*0020*/ 	.byte	0x01, 0x41
	.zero		2


	//----- nvinfo : EIATTR_SPARSE_MMA_MASK
	.align		4
        /*0024*/ 	.byte	0x03, 0x50
        /*0026*/ 	.short	0x0000


	//----- nvinfo : EIATTR_TCGEN05_2CTA_USED
	.align		4
        /*0028*/ 	.byte	0x01, 0x52
	.zero		2


	//----- nvinfo : EIATTR_MAXREG_COUNT
	.align		4
        /*002c*/ 	.byte	0x03, 0x1b
        /*002e*/ 	.short	0x00ff


	//----- nvinfo : EIATTR_NUM_BARRIERS
	.align		4
        /*0030*/ 	.byte	0x02, 0x4c
        /*0032*/ 	.byte	0x07
	.zero		1


	//----- nvinfo : EIATTR_EXTERNS
	.align		4
        /*0034*/ 	.byte	0x04, 0x0f
        /*0036*/ 	.short	(.L_37 - .L_36)


	//   ....[0]....
	.align		4
.L_36:
        /*0038*/ 	.word	index@(__assertfail)


	//----- nvinfo : EIATTR_MERCURY_ISA_VERSION
	.align		4
.L_37:
        /*003c*/ 	.byte	0x03, 0x5f
        /*003e*/ 	.short	0x0101


	//----- nvinfo : EIATTR_INT_WARP_WIDE_INSTR_OFFSETS
	.align		4
        /*0040*/ 	.byte	0x04, 0x31
        /*0042*/ 	.short	(.L_39 - .L_38)


	//   ....[0]....
.L_38:
        /*0044*/ 	.word	0x00000d70


	//   ....[1]....
        /*0048*/ 	.word	0x00000e10


	//   ....[2]....
        /*004c*/ 	.word	0x000046e0


	//   ....[3]....
        /*0050*/ 	.word	0x00004700


	//   ....[4]....
        /*0054*/ 	.word	0x00004730


	//   ....[5]....
        /*0058*/ 	.word	0x000052f0


	//   ....[6]....
        /*005c*/ 	.word	0x00005350


	//   ....[7]....
        /*0060*/ 	.word	0x00005440


	//   ....[8]....
        /*0064*/ 	.word	0x000054c0


	//   ....[9]....
        /*0068*/ 	.word	0x000055c0


	//   ....[10]....
        /*006c*/ 	.word	0x00005650


	//   ....[11]....
        /*0070*/ 	.word	0x00005750


	//   ....[12]....
        /*0074*/ 	.word	0x00005800


	//----- nvinfo : EIATTR_COOP_GROUP_MASK_REGIDS
	.align		4
.L_39:
        /*0078*/ 	.byte	0x04, 0x29
        /*007a*/ 	.short	(.L_41 - .L_40)


	//   ....[0]....
.L_40:
        /*007c*/ 	.word	0xffffffff


	//   ....[1]....
        /*0080*/ 	.word	0xffffffff


	//   ....[2]....
        /*0084*/ 	.word	0xffffffff


	//   ....[3]....
        /*0088*/ 	.word	0xffffffff


	//   ....[4]....
        /*008c*/ 	.word	0xffffffff


	//   ....[5]....
        /*0090*/ 	.word	0xffffffff


	//   ....[6]....
        /*0094*/ 	.word	0xffffffff


	//   ....[7]....
        /*0098*/ 	.word	0xffffffff


	//   ....[8]....
        /*009c*/ 	.word	0xffffffff


	//   ....[9]....
        /*00a0*/ 	.word	0xffffffff


	//   ....[10]....
        /*00a4*/ 	.word	0xffffffff


	//   ....[11]....
        /*00a8*/ 	.word	0xffffffff


	//   ....[12]....
        /*00ac*/ 	.word	0xffffffff


	//   ....[13]....
        /*00b0*/ 	.word	0xffffffff


	//----- nvinfo : EIATTR_COOP_GROUP_INSTR_OFFSETS
	.align		4
.L_41:
        /*00b4*/ 	.byte	0x04, 0x28
        /*00b6*/ 	.short	(.L_43 - .L_42)


	//   ....[0]....
.L_42:
        /*00b8*/ 	.word	0x000000b0


	//   ....[1]....
        /*00bc*/ 	.word	0x00000520


	//   ....[2]....
        /*00c0*/ 	.word	0x000006e0


	//   ....[3]....
        /*00c4*/ 	.word	0x00000870


	//   ....[4]....
        /*00c8*/ 	.word	0x00000960


	//   ....[5]....
        /*00cc*/ 	.word	0x00000ac0


	//   ....[6]....
        /*00d0*/ 	.word	0x00000c50


	//   ....[7]....
        /*00d4*/ 	.word	0x00000e90


	//   ....[8]....
        /*00d8*/ 	.word	0x00002450


	//   ....[9]....
        /*00dc*/ 	.word	0x00003300


	//   ....[10]....
        /*00e0*/ 	.word	0x000037d0


	//   ....[11]....
        /*00e4*/ 	.word	0x00003800


	//   ....[12]....
        /*00e8*/ 	.word	0x000045e0


	//   ....[13]....
        /*00ec*/ 	.word	0x000047f0


	//----- nvinfo : EIATTR_VRC_CTA_INIT_COUNT
	.align		4
.L_43:
        /*00f0*/ 	.byte	0x02, 0x4a
        /*00f2*/ 	.byte	0x80
	.zero		1


	//----- nvinfo : EIATTR_SYSCALL_OFFSETS
	.align		4
        /*00f4*/ 	.byte	0x04, 0x46
        /*00f6*/ 	.short	(.L_45 - .L_44)


	//   ....[0]....
.L_44:
        /*00f8*/ 	.word	0x00006450


	//   ....[1]....
        /*00fc*/ 	.word	0x00006540


	//   ....[2]....
        /*0100*/ 	.word	0x00006d10


	//   ....[3]....
        /*0104*/ 	.word	0x00007990


	//   ....[4]....
        /*0108*/ 	.word	0x000085f0


	//   ....[5]....
        /*010c*/ 	.word	0x00009250


	//----- nvinfo : EIATTR_MBARRIER_INSTR_OFFSETS
	.align		4
.L_45:
        /*0110*/ 	.byte	0x04, 0x39
        /*0112*/ 	.short	(.L_47 - .L_46)


	//   ....[0]....
.L_46:
        /*0114*/ 	.word	0x00000650
        /*0118*/ 	.word	0x000000ff
        /*011c*/ 	.word	0x00000000
        /*0120*/ 	.short	0x0100
        /*0122*/ 	.byte	0x04
	.zero		1


	//   ....[1]....
        /*0124*/ 	.word	0x00000660
        /*0128*/ 	.word	0x000000ff
        /*012c*/ 	.word	0x00000020
        /*0130*/ 	.short	0x0100
        /*0132*/ 	.byte	0x04
	.zero		1


	//   ....[2]....
        /*0134*/ 	.word	0x00000670
        /*0138*/ 	.word	0x000000ff
        /*013c*/ 	.word	0x00000008
        /*0140*/ 	.short	0x0100
        /*0142*/ 	.byte	0x04
	.zero		1


	//   ....[3]....
        /*0144*/ 	.word	0x00000680
        /*0148*/ 	.word	0x000000ff
        /*014c*/ 	.word	0x00000028
        /*0150*/ 	.short	0x0100
        /*0152*/ 	.byte	0x04
	.zero		1


	//   ....[4]....
        /*0154*/ 	.word	0x00000690
        /*0158*/ 	.word	0x000000ff
        /*015c*/ 	.word	0x00000010
        /*0160*/ 	.short	0x0100
        /*0162*/ 	.byte	0x04
	.zero		1


	//   ....[5]....
        /*0164*/ 	.word	0x000006a0
        /*0168*/ 	.word	0x000000ff
        /*016c*/ 	.word	0x00000030
        /*0170*/ 	.short	0x0100
        /*0172*/ 	.byte	0x04
	.zero		1


	//   ....[6]....
        /*0174*/ 	.word	0x000006b0
        /*0178*/ 	.word	0x000000ff
        /*017c*/ 	.word	0x00000018
        /*0180*/ 	.short	0x0100
        /*0182*/ 	.byte	0x04
	.zero		1


	//   ....[7]....
        /*0184*/ 	.word	0x000006c0
        /*0188*/ 	.word	0x000000ff
        /*018c*/ 	.word	0x00000038
        /*0190*/ 	.short	0x0100
        /*0192*/ 	.byte	0x04
	.zero		1


	//   ....[8]....
        /*0194*/ 	.word	0x000007e0
        /*0198*/ 	.word	0x000000ff
        /*019c*/ 	.word	0x00000040
        /*01a0*/ 	.short	0x0100
        /*01a2*/ 	.byte	0x04
	.zero		1


	//   ....[9]....
        /*01a4*/ 	.word	0x000007f0
        /*01a8*/ 	.word	0x000000ff
        /*01ac*/ 	.word	0x00000060
        /*01b0*/ 	.short	0x0100
        /*01b2*/ 	.byte	0x04
	.zero		1


	//   ....[10]....
        /*01b4*/ 	.word	0x00000800
        /*01b8*/ 	.word	0x000000ff
        /*01bc*/ 	.word	0x00000048
        /*01c0*/ 	.short	0x0100
        /*01c2*/ 	.byte	0x04
	.zero		1


	//   ....[11]....
        /*01c4*/ 	.word	0x00000810
        /*01c8*/ 	.word	0x000000ff
        /*01cc*/ 	.word	0x00000068
        /*01d0*/ 	.short	0x0100
        /*01d2*/ 	.byte	0x04
	.zero		1


	//   ....[12]....
        /*01d4*/ 	.word	0x00000820
        /*01d8*/ 	.word	0x000000ff
        /*01dc*/ 	.word	0x00000050
        /*01e0*/ 	.short	0x0100
        /*01e2*/ 	.byte	0x04
	.zero		1


	//   ....[13]....
        /*01e4*/ 	.word	0x00000830
        /*01e8*/ 	.word	0x000000ff
        /*01ec*/ 	.word	0x00000070
        /*01f0*/ 	.short	0x0100
        /*01f2*/ 	.byte	0x04
	.zero		1


	//   ....[14]....
        /*01f4*/ 	.word	0x00000840
        /*01f8*/ 	.word	0x000000ff
        /*01fc*/ 	.word	0x00000058
        /*0200*/ 	.short	0x0100
        /*0202*/ 	.byte	0x04
	.zero		1


	//   ....[15]....
        /*0204*/ 	.word	0x00000850
        /*0208*/ 	.word	0x000000ff
        /*020c*/ 	.word	0x00000078
        /*0210*/ 	.short	0x0100
        /*0212*/ 	.byte	0x04
	.zero		1


	//   ....[16]....
        /*0214*/ 	.word	0x00000930
        /*0218*/ 	.word	0x000000ff
        /*021c*/ 	.word	0x00000080
        /*0220*/ 	.short	0x0100
        /*0222*/ 	.byte	0x06
	.zero		1


	//   ....[17]....
        /*0224*/ 	.word	0x00000940
        /*0228*/ 	.word	0x000000ff
        /*022c*/ 	.word	0x00000088
        /*0230*/ 	.short	0x0100
        /*0232*/ 	.byte	0x06
	.zero		1


	//   ....[18]....
        /*0234*/ 	.word	0x00000a70
        /*0238*/ 	.word	0x000000ff
        /*023c*/ 	.word	0x00000090
        /*0240*/ 	.short	0x0100
        /*0242*/ 	.byte	0x06
	.zero		1


	//   ....[19]....
        /*0244*/ 	.word	0x00000a80
        /*0248*/ 	.word	0x000000ff
        /*024c*/ 	.word	0x000000a0
        /*0250*/ 	.short	0x0100
        /*0252*/ 	.byte	0x06
	.zero		1


	//   ....[20]....
        /*0254*/ 	.word	0x00000a90
        /*0258*/ 	.word	0x000000ff
        /*025c*/ 	.word	0x00000098
        /*0260*/ 	.short	0x0100
        /*0262*/ 	.byte	0x06
	.zero		1


	//   ....[21]....
        /*0264*/ 	.word	0x00000aa0
        /*0268*/ 	.word	0x000000ff
        /*026c*/ 	.word	0x000000a8
        /*0270*/ 	.short	0x0100
        /*0272*/ 	.byte	0x06
	.zero		1


	//   ....[22]....
        /*0274*/ 	.word	0x00000bc0
        /*0278*/ 	.word	0x000000ff
        /*027c*/ 	.word	0x000000b0
        /*0280*/ 	.short	0x0100
        /*0282*/ 	.byte	0x04
	.zero		1


	//   ....[23]....
        /*0284*/ 	.word	0x00000bd0
        /*0288*/ 	.word	0x000000ff
        /*028c*/ 	.word	0x000000d0
        /*0290*/ 	.short	0x0100
        /*0292*/ 	.byte	0x04
	.zero		1


	//   ....[24]....
        /*0294*/ 	.word	0x00000be0
        /*0298*/ 	.word	0x000000ff
        /*029c*/ 	.word	0x000000b8
        /*02a0*/ 	.short	0x0100
        /*02a2*/ 	.byte	0x04
	.zero		1


	//   ....[25]....
        /*02a4*/ 	.word	0x00000bf0
        /*02a8*/ 	.word	0x000000ff
        /*02ac*/ 	.word	0x000000d8
        /*02b0*/ 	.short	0x0100
        /*02b2*/ 	.byte	0x04
	.zero		1


	//   ....[26]....
        /*02b4*/ 	.word	0x00000c00
        /*02b8*/ 	.word	0x000000ff
        /*02bc*/ 	.word	0x000000c0
        /*02c0*/ 	.short	0x0100
        /*02c2*/ 	.byte	0x04
	.zero		1


	//   ....[27]....
        /*02c4*/ 	.word	0x00000c10
        /*02c8*/ 	.word	0x000000ff
        /*02cc*/ 	.word	0x000000e0
        /*02d0*/ 	.short	0x0100
        /*02d2*/ 	.byte	0x04
	.zero		1


	//   ....[28]....
        /*02d4*/ 	.word	0x00000c20
        /*02d8*/ 	.word	0x000000ff
        /*02dc*/ 	.word	0x000000c8
        /*02e0*/ 	.short	0x0100
        /*02e2*/ 	.byte	0x04
	.zero		1


	//   ....[29]....
        /*02e4*/ 	.word	0x00000c30
        /*02e8*/ 	.word	0x000000ff
        /*02ec*/ 	.word	0x000000e8
        /*02f0*/ 	.short	0x0100
        /*02f2*/ 	.byte	0x04
	.zero		1


	//   ....[30]....
        /*02f4*/ 	.word	0x00000d20
        /*02f8*/ 	.word	0x000000ff
        /*02fc*/ 	.word	0x000000f0
        /*0300*/ 	.short	0x0100
        /*0302*/ 	.byte	0x04
	.zero		1


	//   ....[31]....
        /*0304*/ 	.word	0x00000d30
        /*0308*/ 	.word	0x000000ff
        /*030c*/ 	.word	0x00000100
        /*0310*/ 	.short	0x0100
        /*0312*/ 	.byte	0x04
	.zero		1


	//   ....[32]....
        /*0314*/ 	.word	0x00000d40
        /*0318*/ 	.word	0x000000ff
        /*031c*/ 	.word	0x000000f8
        /*0320*/ 	.short	0x0100
        /*0322*/ 	.byte	0x04
	.zero		1


	//   ....[33]....
        /*0324*/ 	.word	0x00000d50
        /*0328*/ 	.word	0x000000ff
        /*032c*/ 	.word	0x00000108
        /*0330*/ 	.short	0x0100
        /*0332*/ 	.byte	0x04
	.zero		1


	//   ....[34]....
        /*0334*/ 	.word	0x00000e50
        /*0338*/ 	.word	0x000000ff
        /*033c*/ 	.word	0x00000110
        /*0340*/ 	.short	0x0100
        /*0342*/ 	.byte	0x06
	.zero		1


	//   ....[35]....
        /*0344*/ 	.word	0x00001aa0
        /*0348*/ 	.word	0x00000003
        /*034c*/ 	.word	0x00000100
        /*0350*/ 	.short	0x010a
        /*0352*/ 	.byte	0xff
	.zero		1


	//   ....[36]....
        /*0354*/ 	.word	0x00001ad0
        /*0358*/ 	.word	0x00000003
        /*035c*/ 	.word	0x000000f0
        /*0360*/ 	.short	0x0101
        /*0362*/ 	.byte	0xff
	.zero		1


	//   ....[37]....
        /*0364*/ 	.word	0x00001b90
        /*0368*/ 	.word	0x000000ff
        /*036c*/ 	.word	0x00000020
        /*0370*/ 	.short	0x010a
        /*0372*/ 	.byte	0x04
	.zero		1


	//   ....[38]....
        /*0374*/ 	.word	0x00001c60
        /*0378*/ 	.word	0x000000ff
        /*037c*/ 	.word	0x00000020
        /*0380*/ 	.short	0x010a
        /*0382*/ 	.byte	0x21
	.zero		1


	//   ....[39]....
        /*0384*/ 	.word	0x00001e10
        /*0388*/ 	.word	0x000000ff
        /*038c*/ 	.word	0x00000020
        /*0390*/ 	.short	0x010a
        /*0392*/ 	.byte	0x05
	.zero		1


	//   ....[40]....
        /*0394*/ 	.word	0x00001ff0
        /*0398*/ 	.word	0x000000ff
        /*039c*/ 	.word	0x00000088
        /*03a0*/ 	.short	0x0101
        /*03a2*/ 	.byte	0x0e
	.zero		1


	//   ....[41]....
        /*03a4*/ 	.word	0x00002010
        /*03a8*/ 	.word	0x000000ff
        /*03ac*/ 	.word	0x00000020
        /*03b0*/ 	.short	0x010a
        /*03b2*/ 	.byte	0x04
	.zero		1


	//   ....[42]....
        /*03b4*/ 	.word	0x00002090
        /*03b8*/ 	.word	0x000000ff
        /*03bc*/ 	.word	0x00000020
        /*03c0*/ 	.short	0x010a
        /*03c2*/ 	.byte	0x07
	.zero		1


	//   ....[43]....
        /*03c4*/ 	.word	0x000021d0
        /*03c8*/ 	.word	0x000000ff
        /*03cc*/ 	.word	0x00000020
        /*03d0*/ 	.short	0x010a
        /*03d2*/ 	.byte	0x04
	.zero		1


	//   ....[44]....
        /*03d4*/ 	.word	0x00002480
        /*03d8*/ 	.word	0x00000003
        /*03dc*/ 	.word	0x00000090
        /*03e0*/ 	.short	0x010a
        /*03e2*/ 	.byte	0xff
	.zero		1


	//   ....[45]....
        /*03e4*/ 	.word	0x000025d0
        /*03e8*/ 	.word	0x00000000
        /*03ec*/ 	.word	0x00000000
        /*03f0*/ 	.short	0x0101
        /*03f2*/ 	.byte	0xff
	.zero		1


	//   ....[46]....
        /*03f4*/ 	.word	0x00002b80
        /*03f8*/ 	.word	0x000000ff
        /*03fc*/ 	.word	0x00000000
        /*0400*/ 	.short	0x010a
        /*0402*/ 	.byte	0x04
	.zero		1


	//   ....[47]....
        /*0404*/ 	.word	0x00002c10
        /*0408*/ 	.word	0x000000ff
        /*040c*/ 	.word	0x00000000
        /*0410*/ 	.short	0x010a
        /*0412*/ 	.byte	0x05
	.zero		1


	//   ....[48]....
        /*0414*/ 	.word	0x00002ca0
        /*0418*/ 	.word	0x000000ff
        /*041c*/ 	.word	0x00000000
        /*0420*/ 	.short	0x010a
        /*0422*/ 	.byte	0x05
	.zero		1


	//   ....[49]....
        /*0424*/ 	.word	0x00002d40
        /*0428*/ 	.word	0x00000000
        /*042c*/ 	.word	0x00000000
        /*0430*/ 	.short	0x010a
        /*0432*/ 	.byte	0xff
	.zero		1


	//   ....[50]....
        /*0434*/ 	.word	0x00002e60
        /*0438*/ 	.word	0x00000002
        /*043c*/ 	.word	0x000000f0
        /*0440*/ 	.short	0x010a
        /*0442*/ 	.byte	0xff
	.zero		1


	//   ....[51]....
        /*0444*/ 	.word	0x00002ec0
        /*0448*/ 	.word	0x00000004
        /*044c*/ 	.word	0x00000000
        /*0450*/ 	.short	0x0101
        /*0452*/ 	.byte	0xff
	.zero		1


	//   ....[52]....
        /*0454*/ 	.word	0x00002ee0
        /*0458*/ 	.word	0x000000ff
        /*045c*/ 	.word	0x000000a0
        /*0460*/ 	.short	0x010a
        /*0462*/ 	.byte	0x04
	.zero		1


	//   ....[53]....
        /*0464*/ 	.word	0x00003000
        /*0468*/ 	.word	0x00000002
        /*046c*/ 	.word	0x00000090
        /*0470*/ 	.short	0x010a
        /*0472*/ 	.byte	0xff
	.zero		1


	//   ....[54]....
        /*0474*/ 	.word	0x00003110
        /*0478*/ 	.word	0x00000002
        /*047c*/ 	.word	0x00000000
        /*0480*/ 	.short	0x0101
        /*0482*/ 	.byte	0xff
	.zero		1


	//   ....[55]....
        /*0484*/ 	.word	0x000031a0
        /*0488*/ 	.word	0x000000ff
        /*048c*/ 	.word	0x000000a0
        /*0490*/ 	.short	0x0106
        /*0492*/ 	.byte	0x04
	.zero		1


	//   ....[56]....
        /*0494*/ 	.word	0x000031c0
        /*0498*/ 	.word	0x000000ff
        /*049c*/ 	.word	0x000000a0
        /*04a0*/ 	.short	0x010a
        /*04a2*/ 	.byte	0x04
	.zero		1


	//   ....[57]....
        /*04a4*/ 	.word	0x00003250
        /*04a8*/ 	.word	0x000000ff
        /*04ac*/ 	.word	0x000000a0
        /*04b0*/ 	.short	0x0106
        /*04b2*/ 	.byte	0x07
	.zero		1


	//   ....[58]....
        /*04b4*/ 	.word	0x00003290
        /*04b8*/ 	.word	0x00000000
        /*04bc*/ 	.word	0x000000a0
        /*04c0*/ 	.short	0x010a
        /*04c2*/ 	.byte	0xff
	.zero		1


	//   ....[59]....
        /*04c4*/ 	.word	0x000034d0
        /*04c8*/ 	.word	0x000000ff
        /*04cc*/ 	.word	0x00000008
        /*04d0*/ 	.short	0x010a
        /*04d2*/ 	.byte	0x05
	.zero		1


	//   ....[60]....
        /*04d4*/ 	.word	0x000034f0
        /*04d8*/ 	.word	0x000000ff
        /*04dc*/ 	.word	0x00000008
        /*04e0*/ 	.short	0x010a
        /*04e2*/ 	.byte	0x05
	.zero		1


	//   ....[61]....
        /*04e4*/ 	.word	0x00003680
        /*04e8*/ 	.word	0x000000ff
        /*04ec*/ 	.word	0x00000008
        /*04f0*/ 	.short	0x010a
        /*04f2*/ 	.byte	0x05
	.zero		1


	//   ....[62]....
        /*04f4*/ 	.word	0x000036a0
        /*04f8*/ 	.word	0x000000ff
        /*04fc*/ 	.word	0x00000008
        /*0500*/ 	.short	0x010a
        /*0502*/ 	.byte	0x05
	.zero		1


	//   ....[63]....
        /*0504*/ 	.word	0x00003760
        /*0508*/ 	.word	0x000000ff
        /*050c*/ 	.word	0x00000000
        /*0510*/ 	.short	0x0101
        /*0512*/ 	.byte	0x04
	.zero		1


	//   ....[64]....
        /*0514*/ 	.word	0x00003b20
        /*0518*/ 	.word	0x00000000
        /*051c*/ 	.word	0x00000090
        /*0520*/ 	.short	0x010a
        /*0522*/ 	.byte	0xff
	.zero		1


	//   ....[65]....
        /*0524*/ 	.word	0x00003be0
        /*0528*/ 	.word	0x00000000
        /*052c*/ 	.word	0x00000000
        /*0530*/ 	.short	0x0101
        /*0532*/ 	.byte	0xff
	.zero		1


	//   ....[66]....
        /*0534*/ 	.word	0x00003ca0
        /*0538*/ 	.word	0x000000ff
        /*053c*/ 	.word	0x00000000
        /*0540*/ 	.short	0x010a
        /*0542*/ 	.byte	0x04
	.zero		1


	//   ....[67]....
        /*0544*/ 	.word	0x00003cb0
        /*0548*/ 	.word	0x000000ff
        /*054c*/ 	.word	0x000000d0
        /*0550*/ 	.short	0x010a
        /*0552*/ 	.byte	0x2e
	.zero		1


	//   ....[68]....
        /*0554*/ 	.word	0x00003d60
        /*0558*/ 	.word	0x000000ff
        /*055c*/ 	.word	0x00000000
        /*0560*/ 	.short	0x010a
        /*0562*/ 	.byte	0x07
	.zero		1


	//   ....[69]....
        /*0564*/ 	.word	0x00003e90
        /*0568*/ 	.word	0x000000ff
        /*056c*/ 	.word	0x00000000
        /*0570*/ 	.short	0x010a
        /*0572*/ 	.byte	0x04
	.zero		1


	//   ....[70]....
        /*0574*/ 	.word	0x000042d0
        /*0578*/ 	.word	0x000000ff
        /*057c*/ 	.word	0x00000000
        /*0580*/ 	.short	0x010a
        /*0582*/ 	.byte	0x04
	.zero		1


	//   ....[71]....
        /*0584*/ 	.word	0x00004360
        /*0588*/ 	.word	0x000000ff
        /*058c*/ 	.word	0x00000000
        /*0590*/ 	.short	0x010a
        /*0592*/ 	.byte	0x05
	.zero		1


	//   ....[72]....
        /*0594*/ 	.word	0x000043f0
        /*0598*/ 	.word	0x000000ff
        /*059c*/ 	.word	0x00000000
        /*05a0*/ 	.short	0x010a
        /*05a2*/ 	.byte	0x05
	.zero		1


	//   ....[73]....
        /*05a4*/ 	.word	0x00004490
        /*05a8*/ 	.word	0x00000000
        /*05ac*/ 	.word	0x00000000
        /*05b0*/ 	.short	0x010a
        /*05b2*/ 	.byte	0xff
	.zero		1


	//   ....[74]....
        /*05b4*/ 	.word	0x000044d0
        /*05b8*/ 	.word	0x00000000
        /*05bc*/ 	.word	0x00000000
        /*05c0*/ 	.short	0x010a
        /*05c2*/ 	.byte	0xff
	.zero		1


	//   ....[75]....
        /*05c4*/ 	.word	0x00004540
        /*05c8*/ 	.word	0x000000ff
        /*05cc*/ 	.word	0x00000000
        /*05d0*/ 	.short	0x0101
        /*05d2*/ 	.byte	0x04
	.zero		1


	//   ....[76]....
        /*05d4*/ 	.word	0x00004580
        /*05d8*/ 	.word	0x000000ff
        /*05dc*/ 	.word	0x00000110
        /*05e0*/ 	.short	0x010a
        /*05e2*/ 	.byte	0x29
	.zero		1


	//   ....[77]....
        /*05e4*/ 	.word	0x000045d0
        /*05e8*/ 	.word	0x000000ff
        /*05ec*/ 	.word	0x00000000
        /*05f0*/ 	.short	0x0101
        /*05f2*/ 	.byte	0x04
	.zero		1


	//   ....[78]....
        /*05f4*/ 	.word	0x00004ab0
        /*05f8*/ 	.word	0x00000008
        /*05fc*/ 	.word	0x00000090
        /*0600*/ 	.short	0x010a
        /*0602*/ 	.byte	0xff
	.zero		1


	//   ....[79]....
        /*0604*/ 	.word	0x00004c20
        /*0608*/ 	.word	0x00000000
        /*060c*/ 	.word	0x00000000
        /*0610*/ 	.short	0x0101
        /*0612*/ 	.byte	0xff
	.zero		1


	//   ....[80]....
        /*0614*/ 	.word	0x00005100
        /*0618*/ 	.word	0x000000ff
        /*061c*/ 	.word	0x00000088
        /*0620*/ 	.short	0x010a
        /*0622*/ 	.byte	0x15
	.zero		1


	//   ....[81]....
        /*0624*/ 	.word	0x00005290
        /*0628*/ 	.word	0x000000ff
        /*062c*/ 	.word	0x00000060
        /*0630*/ 	.short	0x010a
        /*0632*/ 	.byte	0x15
	.zero		1


	//   ....[82]....
        /*0634*/ 	.word	0x000053e0
        /*0638*/ 	.word	0x000000ff
        /*063c*/ 	.word	0x00000040
        /*0640*/ 	.short	0x010b
        /*0642*/ 	.byte	0x15
	.zero		1


	//   ....[83]....
        /*0644*/ 	.word	0x00005400
        /*0648*/ 	.word	0x000000ff
        /*064c*/ 	.word	0x00000000
        /*0650*/ 	.short	0x0101
        /*0652*/ 	.byte	0x04
	.zero		1


	//   ....[84]....
        /*0654*/ 	.word	0x00005410
        /*0658*/ 	.word	0x000000ff
        /*065c*/ 	.word	0x00000068
        /*0660*/ 	.short	0x010a
        /*0662*/ 	.byte	0x15
	.zero		1


	//   ....[85]....
        /*0664*/ 	.word	0x00005560
        /*0668*/ 	.word	0x000000ff
        /*066c*/ 	.word	0x00000048
        /*0670*/ 	.short	0x010b
        /*0672*/ 	.byte	0x15
	.zero		1


	//   ....[86]....
        /*0674*/ 	.word	0x00005580
        /*0678*/ 	.word	0x000000ff
        /*067c*/ 	.word	0x00000000
        /*0680*/ 	.short	0x0101
        /*0682*/ 	.byte	0x04
	.zero		1


	//   ....[87]....
        /*0684*/ 	.word	0x00005590
        /*0688*/ 	.word	0x000000ff
        /*068c*/ 	.word	0x00000070
        /*0690*/ 	.short	0x010a
        /*0692*/ 	.byte	0x15
	.zero		1


	//   ....[88]....
        /*0694*/ 	.word	0x000056f0
        /*0698*/ 	.word	0x000000ff
        /*069c*/ 	.word	0x00000050
        /*06a0*/ 	.short	0x010b
        /*06a2*/ 	.byte	0x15
	.zero		1


	//   ....[89]....
        /*06a4*/ 	.word	0x00005710
        /*06a8*/ 	.word	0x000000ff
        /*06ac*/ 	.word	0x00000000
        /*06b0*/ 	.short	0x0101
        /*06b2*/ 	.byte	0x04
	.zero		1


	//   ....[90]....
        /*06b4*/ 	.word	0x00005720
        /*06b8*/ 	.word	0x000000ff
        /*06bc*/ 	.word	0x00000078
        /*06c0*/ 	.short	0x010a
        /*06c2*/ 	.byte	0x15
	.zero		1


	//   ....[91]....
        /*06c4*/ 	.word	0x00005910
        /*06c8*/ 	.word	0x000000ff
        /*06cc*/ 	.word	0x00000058
        /*06d0*/ 	.short	0x010b
        /*06d2*/ 	.byte	0x15
	.zero		1


	//   ....[92]....
        /*06d4*/ 	.word	0x00005920
        /*06d8*/ 	.word	0x000000ff
        /*06dc*/ 	.word	0x00000000
        /*06e0*/ 	.short	0x0101
        /*06e2*/ 	.byte	0x27
	.zero		1


	//   ....[93]....
        /*06e4*/ 	.word	0x00005950
        /*06e8*/ 	.word	0x000000ff
        /*06ec*/ 	.word	0x00000060
        /*06f0*/ 	.short	0x010a
        /*06f2*/ 	.byte	0x15
	.zero		1


	//   ....[94]....
        /*06f4*/ 	.word	0x00005970
        /*06f8*/ 	.word	0x000000ff
        /*06fc*/ 	.word	0x00000068
        /*0700*/ 	.short	0x010a
        /*0702*/ 	.byte	0x15
	.zero		1


	//   ....[95]....
        /*0704*/ 	.word	0x00005990
        /*0708*/ 	.word	0x000000ff
        /*070c*/ 	.word	0x00000070
        /*0710*/ 	.short	0x010a
        /*0712*/ 	.byte	0x15
	.zero		1


	//   ....[96]....
        /*0714*/ 	.word	0x000059d0
        /*0718*/ 	.word	0x00000000
        /*071c*/ 	.word	0x00000078
        /*0720*/ 	.short	0x010a
        /*0722*/ 	.byte	0xff
	.zero		1


	//   ....[97]....
        /*0724*/ 	.word	0x00005ce0
        /*0728*/ 	.word	0x00000003
        /*072c*/ 	.word	0x00000090
        /*0730*/ 	.short	0x010a
        /*0732*/ 	.byte	0xff
	.zero		1


	//   ....[98]....
        /*0734*/ 	.word	0x00005e60
        /*0738*/ 	.word	0x00000000
        /*073c*/ 	.word	0x00000000
        /*0740*/ 	.short	0x0101
        /*0742*/ 	.byte	0xff
	.zero		1


	//   ....[99]....
        /*0744*/ 	.word	0x000069d0
        /*0748*/ 	.word	0x000000ff
        /*074c*/ 	.word	0x00000040
        /*0750*/ 	.short	0x010a
        /*0752*/ 	.byte	0x2c
	.zero		1


	//   ....[100]....
        /*0754*/ 	.word	0x00006a10
        /*0758*/ 	.word	0x00000063
        /*075c*/ 	.word	0x000000b0
        /*0760*/ 	.short	0x010a
        /*0762*/ 	.byte	0xff
	.zero		1


	//   ....[101]....
        /*0764*/ 	.word	0x00006b00
        /*0768*/ 	.word	0x000000ff
        /*076c*/ 	.word	0x00000040
        /*0770*/ 	.short	0x010a
        /*0772*/ 	.byte	0x2c
	.zero		1


	//   ....[102]....
        /*0774*/ 	.word	0x00006bf0
        /*0778*/ 	.word	0x00000063
        /*077c*/ 	.word	0x000000b0
        /*0780*/ 	.short	0x010a
        /*0782*/ 	.byte	0xff
	.zero		1


	//   ....[103]....
        /*0784*/ 	.word	0x000076c0
        /*0788*/ 	.word	0x00000000
        /*078c*/ 	.word	0x00000000
        /*0790*/ 	.short	0x0101
        /*0792*/ 	.byte	0xff
	.zero		1


	//   ....[104]....
        /*0794*/ 	.word	0x000076d0
        /*0798*/ 	.word	0x00000003
        /*079c*/ 	.word	0x00000040
        /*07a0*/ 	.short	0x010a
        /*07a2*/ 	.byte	0xff
	.zero		1


	//   ....[105]....
        /*07a4*/ 	.word	0x000077b0
        /*07a8*/ 	.word	0x00000003
        /*07ac*/ 	.word	0x00000040
        /*07b0*/ 	.short	0x010a
        /*07b2*/ 	.byte	0xff
	.zero		1


	//   ....[106]....
        /*07b4*/ 	.word	0x00008320
        /*07b8*/ 	.word	0x0000003d
        /*07bc*/ 	.word	0x00000000
        /*07c0*/ 	.short	0x0101
        /*07c2*/ 	.byte	0xff
	.zero		1


	//   ....[107]....
        /*07c4*/ 	.word	0x00008340
        /*07c8*/ 	.word	0x0000003e
        /*07cc*/ 	.word	0x00000040
        /*07d0*/ 	.short	0x010a
        /*07d2*/ 	.byte	0xff
	.zero		1


	//   ....[108]....
        /*07d4*/ 	.word	0x00008410
        /*07d8*/ 	.word	0x0000003e
        /*07dc*/ 	.word	0x00000040
        /*07e0*/ 	.short	0x010a
        /*07e2*/ 	.byte	0xff
	.zero		1


	//   ....[109]....
        /*07e4*/ 	.word	0x00008f80
        /*07e8*/ 	.word	0x0000003d
        /*07ec*/ 	.word	0x00000000
        /*07f0*/ 	.short	0x0101
        /*07f2*/ 	.byte	0xff
	.zero		1


	//   ....[110]....
        /*07f4*/ 	.word	0x00008fa0
        /*07f8*/ 	.word	0x0000003e
        /*07fc*/ 	.word	0x00000040
        /*0800*/ 	.short	0x010a
        /*0802*/ 	.byte	0xff
	.zero		1


	//   ....[111]....
        /*0804*/ 	.word	0x00009070
        /*0808*/ 	.word	0x0000003e
        /*080c*/ 	.word	0x00000040
        /*0810*/ 	.short	0x010a
        /*0812*/ 	.byte	0xff
	.zero		1


	//   ....[112]....
        /*0814*/ 	.word	0x00009340
        /*0818*/ 	.word	0x00000063
        /*081c*/ 	.word	0x00000000
        /*0820*/ 	.short	0x0101
        /*0822*/ 	.byte	0xff
	.zero		1


	//   ....[113]....
        /*0824*/ 	.word	0x00009c30
        /*0828*/ 	.word	0x00000002
        /*082c*/ 	.word	0x00000000
        /*0830*/ 	.short	0x0101
        /*0832*/ 	.byte	0xff
	.zero		1


	//   ....[114]....
        /*0834*/ 	.word	0x00009ec0
        /*0838*/ 	.word	0x000000ff
        /*083c*/ 	.word	0x00000000
        /*0840*/ 	.short	0x0101
        /*0842*/ 	.byte	0x04
	.zero		1


	//   ....[115]....
        /*0844*/ 	.word	0x00009ee0
        /*0848*/ 	.word	0x00000003
        /*084c*/ 	.word	0x00000100
        /*0850*/ 	.short	0x010a
        /*0852*/ 	.byte	0xff
	.zero		1


	//   ....[116]....
        /*0854*/ 	.word	0x00009f40
        /*0858*/ 	.word	0x00000000
        /*085c*/ 	.word	0x00000020
        /*0860*/ 	.short	0x010a
        /*0862*/ 	.byte	0xff
	.zero		1


	//   ....[117]....
        /*0864*/ 	.word	0x00009fa0
        /*0868*/ 	.word	0x00000000
        /*086c*/ 	.word	0x00000020
        /*0870*/ 	.short	0x010a
        /*0872*/ 	.byte	0xff
	.zero		1


	//   ....[118]....
        /*0874*/ 	.word	0x00009ff0
        /*0878*/ 	.word	0x00000003
        /*087c*/ 	.word	0x00000090
        /*0880*/ 	.short	0x010a
        /*0882*/ 	.byte	0xff
	.zero		1


	//   ....[119]....
        /*0884*/ 	.word	0x0000a050
        /*0888*/ 	.word	0x00000000
        /*088c*/ 	.word	0x00000000
        /*0890*/ 	.short	0x010a
        /*0892*/ 	.byte	0xff
	.zero		1


	//   ....[120]....
        /*0894*/ 	.word	0x0000a0b0
        /*0898*/ 	.word	0x00000000
        /*089c*/ 	.word	0x00000000
        /*08a0*/ 	.short	0x010a
        /*08a2*/ 	.byte	0xff
	.zero		1


	//   ....[121]....
        /*08a4*/ 	.word	0x0000a110
        /*08a8*/ 	.word	0x00000000
        /*08ac*/ 	.word	0x00000000
        /*08b0*/ 	.short	0x010a
        /*08b2*/ 	.byte	0xff
	.zero		1


	//   ....[122]....
        /*08b4*/ 	.word	0x0000a160
        /*08b8*/ 	.word	0x00000002
        /*08bc*/ 	.word	0x000000f0
        /*08c0*/ 	.short	0x010a
        /*08c2*/ 	.byte	0xff
	.zero		1


	//   ....[123]....
        /*08c4*/ 	.word	0x0000a1c0
        /*08c8*/ 	.word	0x00000002
        /*08cc*/ 	.word	0x000000a0
        /*08d0*/ 	.short	0x010a
        /*08d2*/ 	.byte	0xff
	.zero		1


	//   ....[124]....
        /*08d4*/ 	.word	0x0000a210
        /*08d8*/ 	.word	0x00000002
        /*08dc*/ 	.word	0x00000090
        /*08e0*/ 	.short	0x010a
        /*08e2*/ 	.byte	0xff
	.zero		1


	//   ....[125]....
        /*08e4*/ 	.word	0x0000a270
        /*08e8*/ 	.word	0x00000000
        /*08ec*/ 	.word	0x000000a0
        /*08f0*/ 	.short	0x010a
        /*08f2*/ 	.byte	0xff
	.zero		1


	//   ....[126]....
        /*08f4*/ 	.word	0x0000a2d0
        /*08f8*/ 	.word	0x00000000
        /*08fc*/ 	.word	0x00000008
        /*0900*/ 	.short	0x010a
        /*0902*/ 	.byte	0xff
	.zero		1


	//   ....[127]....
        /*0904*/ 	.word	0x0000a3c0
        /*0908*/ 	.word	0x00000000
        /*090c*/ 	.word	0x00000008
        /*0910*/ 	.short	0x010a
        /*0912*/ 	.byte	0xff
	.zero		1


	//   ....[128]....
        /*0914*/ 	.word	0x0000a410
        /*0918*/ 	.word	0x00000000
        /*091c*/ 	.word	0x00000090
        /*0920*/ 	.short	0x010a
        /*0922*/ 	.byte	0xff
	.zero		1


	//   ....[129]....
        /*0924*/ 	.word	0x0000a470
        /*0928*/ 	.word	0x00000000
        /*092c*/ 	.word	0x000000d0
        /*0930*/ 	.short	0x010a
        /*0932*/ 	.byte	0xff
	.zero		1


	//   ....[130]....
        /*0934*/ 	.word	0x0000a4d0
        /*0938*/ 	.word	0x00000000
        /*093c*/ 	.word	0x00000000
        /*0940*/ 	.short	0x010a
        /*0942*/ 	.byte	0xff
	.zero		1


	//   ....[131]....
        /*0944*/ 	.word	0x0000a530
        /*0948*/ 	.word	0x00000000
        /*094c*/ 	.word	0x00000000
        /*0950*/ 	.short	0x010a
        /*0952*/ 	.byte	0xff
	.zero		1


	//   ....[132]....
        /*0954*/ 	.word	0x0000a590
        /*0958*/ 	.word	0x00000000
        /*095c*/ 	.word	0x00000000
        /*0960*/ 	.short	0x010a
        /*0962*/ 	.byte	0xff
	.zero		1


	//   ....[133]....
        /*0964*/ 	.word	0x0000a5f0
        /*0968*/ 	.word	0x00000000
        /*096c*/ 	.word	0x00000000
        /*0970*/ 	.short	0x010a
        /*0972*/ 	.byte	0xff
	.zero		1


	//   ....[134]....
        /*0974*/ 	.word	0x0000a650
        /*0978*/ 	.word	0x00000000
        /*097c*/ 	.word	0x00000110
        /*0980*/ 	.short	0x010a
        /*0982*/ 	.byte	0xff
	.zero		1


	//   ....[135]....
        /*0984*/ 	.word	0x0000a6a0
        /*0988*/ 	.word	0x00000008
        /*098c*/ 	.word	0x00000090
        /*0990*/ 	.short	0x010a
        /*0992*/ 	.byte	0xff
	.zero		1


	//   ....[136]....
        /*0994*/ 	.word	0x0000a700
        /*0998*/ 	.word	0x00000000
        /*099c*/ 	.word	0x00000088
        /*09a0*/ 	.short	0x010a
        /*09a2*/ 	.byte	0xff
	.zero		1


	//   ....[137]....
        /*09a4*/ 	.word	0x0000a760
        /*09a8*/ 	.word	0x00000005
        /*09ac*/ 	.word	0x00000060
        /*09b0*/ 	.short	0x010a
        /*09b2*/ 	.byte	0xff
	.zero		1


	//   ....[138]....
        /*09b4*/ 	.word	0x0000a7c0
        /*09b8*/ 	.word	0x00000005
        /*09bc*/ 	.word	0x00000068
        /*09c0*/ 	.short	0x010a
        /*09c2*/ 	.byte	0xff
	.zero		1


	//   ....[139]....
        /*09c4*/ 	.word	0x0000a820
        /*09c8*/ 	.word	0x00000005
        /*09cc*/ 	.word	0x00000070
        /*09d0*/ 	.short	0x010a
        /*09d2*/ 	.byte	0xff
	.zero		1


	//   ....[140]....
        /*09d4*/ 	.word	0x0000a880
        /*09d8*/ 	.word	0x00000005
        /*09dc*/ 	.word	0x00000078
        /*09e0*/ 	.short	0x010a
        /*09e2*/ 	.byte	0xff
	.zero		1


	//   ....[141]....
        /*09e4*/ 	.word	0x0000a8e0
        /*09e8*/ 	.word	0x00000000
        /*09ec*/ 	.word	0x00000060
        /*09f0*/ 	.short	0x010a
        /*09f2*/ 	.byte	0xff
	.zero		1


	//   ....[142]....
        /*09f4*/ 	.word	0x0000a940
        /*09f8*/ 	.word	0x00000000
        /*09fc*/ 	.word	0x00000068
        /*0a00*/ 	.short	0x010a
        /*0a02*/ 	.byte	0xff
	.zero		1


	//   ....[143]....
        /*0a04*/ 	.word	0x0000a9a0
        /*0a08*/ 	.word	0x00000000
        /*0a0c*/ 	.word	0x00000070
        /*0a10*/ 	.short	0x010a
        /*0a12*/ 	.byte	0xff
	.zero		1


	//   ....[144]....
        /*0a14*/ 	.word	0x0000a9f0
        /*0a18*/ 	.word	0x00000003
        /*0a1c*/ 	.word	0x00000090
        /*0a20*/ 	.short	0x010a
        /*0a22*/ 	.byte	0xff
	.zero		1


	//   ....[145]....
        /*0a24*/ 	.word	0x0000aa50
        /*0a28*/ 	.word	0x00000002
        /*0a2c*/ 	.word	0x00000040
        /*0a30*/ 	.short	0x010a
        /*0a32*/ 	.byte	0xff
	.zero		1


	//   ....[146]....
        /*0a34*/ 	.word	0x0000aaa0
        /*0a38*/ 	.word	0x00000063
        /*0a3c*/ 	.word	0x000000b0
        /*0a40*/ 	.short	0x010a
        /*0a42*/ 	.byte	0xff
	.zero		1


	//   ....[147]....
        /*0a44*/ 	.word	0x0000aaf0
        /*0a48*/ 	.word	0x00000003
        /*0a4c*/ 	.word	0x00000040
        /*0a50*/ 	.short	0x010a
        /*0a52*/ 	.byte	0xff
	.zero		1


	//   ....[148]....
        /*0a54*/ 	.word	0x0000ab40
        /*0a58*/ 	.word	0x0000003e
        /*0a5c*/ 	.word	0x00000040
        /*0a60*/ 	.short	0x010a
        /*0a62*/ 	.byte	0xff
	.zero		1


	//   ....[149]....
        /*0a64*/ 	.word	0x0000ab90
        /*0a68*/ 	.word	0x0000003e
        /*0a6c*/ 	.word	0x00000040
        /*0a70*/ 	.short	0x010a
        /*0a72*/ 	.byte	0xff
	.zero		1


	//----- nvinfo : EIATTR_NUM_MBARRIERS
	.align		4
.L_47:
        /*0a74*/ 	.byte	0x03, 0x38
        /*0a76*/ 	.short	0x0023


	//----- nvinfo : EIATTR_EXIT_INSTR_OFFSETS
	.align		4
        /*0a78*/ 	.byte	0x04, 0x1c
        /*0a7a*/ 	.short	(.L_49 - .L_48)


	//   ....[0]....
.L_48:
        /*0a7c*/ 	.word	0x00002d70


	//   ....[1]....
        /*0a80*/ 	.word	0x00003260


	//   ....[2]....
        /*0a84*/ 	.word	0x000032c0


	//   ....[3]....
        /*0a88*/ 	.word	0x00004800


	//   ....[4]....
        /*0a8c*/ 	.word	0x00005a00


	//   ....[5]....
        /*0a90*/ 	.word	0x00005a40


	//   ....[6]....
        /*0a94*/ 	.word	0x00009db0


	//   ....[7]....
        /*0a98*/ 	.word	0x00009e30


	//   ....[8]....
        /*0a9c*/ 	.word	0x00009e60


	//   ....[9]....
        /*0aa0*/ 	.word	0x00009ed0


	//----- nvinfo : EIATTR_MAX_THREADS
	.align		4
.L_49:
        /*0aa4*/ 	.byte	0x04, 0x05
        /*0aa6*/ 	.short	(.L_51 - .L_50)
.L_50:
        /*0aa8*/ 	.word	0x00000100
        /*0aac*/ 	.word	0x00000001
        /*0ab0*/ 	.word	0x00000001


	//----- nvinfo : EIATTR_CRS_STACK_SIZE
	.align		4
.L_51:
        /*0ab4*/ 	.byte	0x04, 0x1e
        /*0ab6*/ 	.short	(.L_53 - .L_52)
.L_52:
        /*0ab8*/ 	.word	0x00000000


	//----- nvinfo : EIATTR_CBANK_PARAM_SIZE
	.align		4
.L_53:
        /*0abc*/ 	.byte	0x03, 0x19
        /*0abe*/ 	.short	0x0800


	//----- nvinfo : EIATTR_PARAM_CBANK
	.align		4
        /*0ac0*/ 	.byte	0x04, 0x0a
        /*0ac2*/ 	.short	(.L_55 - .L_54)
	.align		4
.L_54:
        /*0ac4*/ 	.word	index@(.nv.constant0._ZN7cutlass13device_kernelINS_4gemm6kernel13GemmUniversalIN4cute5tupleIJiiiiEEENS1_10collective13CollectiveMmaINS1_35MainloopSm100TmaUmmaWarpSpecializedILi4ELi2ELi4ENS5_IJNS4_1CILi8EEENSA_ILi1EEESC_EEEEENS5_IJNSA_ILi256EEENSA_ILi128EEESG_EEENS_6half_tENS5_IJlSC_lEEESI_SJ_NS4_8TiledMMAINS4_8MMA_AtomIJNS4_26SM100_MMA_F16BF16_2x1SM_SSISI_SI_fLi256ELi128ELNS4_4UMMA5MajorE0ELSO_0ELNSN_7ScaleInE0ELSP_0EEEEEENS4_6LayoutINS5_IJSC_SC_SC_EEENS5_IJNSA_ILi0EEESU_SU_EEEEENS5_IJNS4_10UnderscoreESX_SX_EEEEENS4_18SM100_TMA_2SM_LOADENS4_14ComposedLayoutINS4_7SwizzleILi3ELi4ELi3EEENS4_18smem_ptr_flag_bitsILi16EEENSS_INS5_IJSB_NSA_ILi64EEEEEENS5_IJS16_SC_EEEEEEEvNS4_8identityENS4_28SM100_TMA_2SM_LOAD_MULTICASTES1A_vS1B_EENS_8epilogue10collective18CollectiveEpilogueINS1E_23Sm100TmaWarpSpecializedILi4ELi2ELi32ELb1ELb0EEEJNS5_IJSG_SG_SG_EEENS5_IJNSS_ISG_SC_EENSS_INSA_ILi32EEESC_EEEEESI_SJ_SI_SJ_NS1E_6fusion15FusionCallbacksIS1I_NS1O_17LinearCombinationISI_fSI_fLNS_15FloatRoundStyleE2EEES1J_S1N_JEEENS4_5SM1004TMEM4LOAD26SM100_TMEM_LOAD_32dp32b32xENS4_13SM90_TMA_LOADENS11_INS12_ILi2ELi4ELi3EEES15_NSS_INS5_IJSB_S1L_EEENS5_IJS1L_SC_EEEEEEENS4_39AutoVectorizingCopyWithAssumedAlignmentILi128EEENS4_14SM90_TMA_STOREES23_S25_S25_EEEvvEEEEvNT_6ParamsE)
        /*0ac8*/ 	.short	0x0380
        /*0aca*/ 	.short	0x0800


	//----- nvinfo : EIATTR_SW_WAR
	.align		4
.L_55:
        /*0acc*/ 	.byte	0x04, 0x36
        /*0ace*/ 	.short	(.L_57 - .L_56)
.L_56:
        /*0ad0*/ 	.word	0x00000008
.L_57:


//--------------------- .nv.callgraph             --------------------------
	.section	.nv.callgraph,"",@"SHT_CUDA_CALLGRAPH"
	.align	4
	.sectionentsize	8
	.align		4
        /*0000*/ 	.word	0x00000000
	.align		4
        /*0004*/ 	.word	0xffffffff
	.align		4
        /*0008*/ 	.word	index@(_ZN7cutlass13device_kernelINS_4gemm6kernel13GemmUniversalIN4cute5tupleIJiiiiEEENS1_10collective13CollectiveMmaINS1_35MainloopSm100TmaUmmaWarpSpecializedILi4ELi2ELi4ENS5_IJNS4_1CILi8EEENSA_ILi1EEESC_EEEEENS5_IJNSA_ILi256EEENSA_ILi128EEESG_EEENS_6half_tENS5_IJlSC_lEEESI_SJ_NS4_8TiledMMAINS4_8MMA_AtomIJNS4_26SM100_MMA_F16BF16_2x1SM_SSISI_SI_fLi256ELi128ELNS4_4UMMA5MajorE0ELSO_0ELNSN_7ScaleInE0ELSP_0EEEEEENS4_6LayoutINS5_IJSC_SC_SC_EEENS5_IJNSA_ILi0EEESU_SU_EEEEENS5_IJNS4_10UnderscoreESX_SX_EEEEENS4_18SM100_TMA_2SM_LOADENS4_14ComposedLayoutINS4_7SwizzleILi3ELi4ELi3EEENS4_18smem_ptr_flag_bitsILi16EEENSS_INS5_IJSB_NSA_ILi64EEEEEENS5_IJS16_SC_EEEEEEEvNS4_8identityENS4_28SM100_TMA_2SM_LOAD_MULTICASTES1A_vS1B_EENS_8epilogue10collective18CollectiveEpilogueINS1E_23Sm100TmaWarpSpecializedILi4ELi2ELi32ELb1ELb0EEEJNS5_IJSG_SG_SG_EEENS5_IJNSS_ISG_SC_EENSS_INSA_ILi32EEESC_EEEEESI_SJ_SI_SJ_NS1E_6fusion15FusionCallbacksIS1I_NS1O_17LinearCombinationISI_fSI_fLNS_15FloatRoundStyleE2EEES1J_S1N_JEEENS4_5SM1004TMEM4LOAD26SM100_TMEM_LOAD_32dp32b32xENS4_13SM90_TMA_LOADENS11_INS12_ILi2ELi4ELi3EEES15_NSS_INS5_IJSB_S1L_EEENS5_IJS1L_SC_EEEEEEENS4_39AutoVectorizingCopyWithAssumedAlignmentILi128EEENS4_14SM90_TMA_STOREES23_S25_S25_EEEvvEEEEvNT_6ParamsE)
	.align		4
        /*000c*/ 	.word	index@(__assertfail)
	.align		4
        /*0010*/ 	.word	0x00000000
	.align		4
        /*0014*/ 	.word	0xfffffffe
	.align		4
        /*0018*/ 	.word	0x00000000
	.align		4
        /*001c*/ 	.word	0xfffffffd
	.align		4
        /*0020*/ 	.word	0x00000000
	.align		4
        /*0024*/ 	.word	0xfffffffc


//--------------------- .nv.constant4             --------------------------
	.section	.nv.constant4,"a",@progbits
	.align	8
	.align		8
.nv.constant4:
        /*0000*/ 	.dword	__assertfail
	.align		8
        /*0008*/ 	.dword	__unnamed_1
	.align		8
        /*0010*/ 	.dword	__unnamed_2
	.align		8
        /*0018*/ 	.dword	_ZN40_INTERNAL_5c8d81e7_4_k_cu_df607adc_313954cuda3std3__45__cpo5beginE
	.align		8
        /*0020*/ 	.dword	_ZN40_INTERNAL_5c8d81e7_4_k_cu_df607adc_313954cuda3std3__45__cpo3endE
	.align		8
        /*0028*/ 	.dword	_ZN40_INTERNAL_5c8d81e7_4_k_cu_df607adc_313954cuda3std3__45__cpo6cbeginE
	.align		8
        /*0030*/ 	.dword	_ZN40_INTERNAL_5c8d81e7_4_k_cu_df607adc_313954cuda3std3__45__cpo4cendE
	.align		8
        /*0038*/ 	.dword	_ZN40_INTERNAL_5c8d81e7_4_k_cu_df607adc_313954cuda3std3__442_GLOBAL__N__5c8d81e7_4_k_cu_df607adc_313956ignoreE
	.align		8
        /*0040*/ 	.dword	_ZN40_INTERNAL_5c8d81e7_4_k_cu_df607adc_313954cuda3std3__419piecewise_constructE
	.align		8
        /*0048*/ 	.dword	_ZN40_INTERNAL_5c8d81e7_4_k_cu_df607adc_313954cuda3std3__48in_placeE
	.align		8
        /*0050*/ 	.dword	_ZN40_INTERNAL_5c8d81e7_4_k_cu_df607adc_313954cuda3std6ranges3__45__cpo4swapE
	.align		8
        /*0058*/ 	.dword	_ZN40_INTERNAL_5c8d81e7_4_k_cu_df607adc_313954cuda3std6ranges3__45__cpo9iter_moveE
	.align		8
        /*0060*/ 	.dword	_ZN40_INTERNAL_5c8d81e7_4_k_cu_df607adc_313954cute7productE
	.align		8
        /*0068*/ 	.dword	_ZN40_INTERNAL_5c8d81e7_4_k_cu_df607adc_313954cute1_E
	.align		8
        /*0070*/ 	.dword	$str$25
	.align		8
        /*0078*/ 	.dword	$str$26
	.align		8
        /*0080*/ 	.dword	$str$27
	.align		8
        /*0088*/ 	.dword	$str$28


//--------------------- .text._ZN7cutlass13device_kernelINS_4gemm6kernel13GemmUniversalIN4cute5tupleIJiiiiEEENS1_10collective13CollectiveMmaINS1_35MainloopSm100TmaUmmaWarpSpecializedILi4ELi2ELi4ENS5_IJNS4_1CILi8EEENSA_ILi1EEESC_EEEEENS5_IJNSA_ILi256EEENSA_ILi128EEESG_EEENS_6half_tENS5_IJlSC_lEEESI_SJ_NS4_8TiledMMAINS4_8MMA_AtomIJNS4_26SM100_MMA_F16BF16_2x1SM_SSISI_SI_fLi256ELi128ELNS4_4UMMA5MajorE0ELSO_0ELNSN_7ScaleInE0ELSP_0EEEEEENS4_6LayoutINS5_IJSC_SC_SC_EEENS5_IJNSA_ILi0EEESU_SU_EEEEENS5_IJNS4_10UnderscoreESX_SX_EEEEENS4_18SM100_TMA_2SM_LOADENS4_14ComposedLayoutINS4_7SwizzleILi3ELi4ELi3EEENS4_18smem_ptr_flag_bitsILi16EEENSS_INS5_IJSB_NSA_ILi64EEEEEENS5_IJS16_SC_EEEEEEEvNS4_8identityENS4_28SM100_TMA_2SM_LOAD_MULTICASTES1A_vS1B_EENS_8epilogue10collective18CollectiveEpilogueINS1E_23Sm100TmaWarpSpecializedILi4ELi2ELi32ELb1ELb0EEEJNS5_IJSG_SG_SG_EEENS5_IJNSS_ISG_SC_EENSS_INSA_ILi32EEESC_EEEEESI_SJ_SI_SJ_NS1E_6fusion15FusionCallbacksIS1I_NS1O_17LinearCombinationISI_fSI_fLNS_15FloatRoundStyleE2EEES1J_S1N_JEEENS4_5SM1004TMEM4LOAD26SM100_TMEM_LOAD_32dp32b32xENS4_13SM90_TMA_LOADENS11_INS12_ILi2ELi4ELi3EEES15_NSS_INS5_IJSB_S1L_EEENS5_IJS1L_SC_EEEEEEENS4_39AutoVectorizingCopyWithAssumedAlignmentILi128EEENS4_14SM90_TMA_STOREES23_S25_S25_EEEvvEEEEvNT_6ParamsE --------------------------
	.section	.text._ZN7cutlass13device_kernelINS_4gemm6kernel13GemmUniversalIN4cute5tupleIJiiiiEEENS1_10collective13CollectiveMmaINS1_35MainloopSm100TmaUmmaWarpSpecializedILi4ELi2ELi4ENS5_IJNS4_1CILi8EEENSA_ILi1EEESC_EEEEENS5_IJNSA_ILi256EEENSA_ILi128EEESG_EEENS_6half_tENS5_IJlSC_lEEESI_SJ_NS4_8TiledMMAINS4_8MMA_AtomIJNS4_26SM100_MMA_F16BF16_2x1SM_SSISI_SI_fLi256ELi128ELNS4_4UMMA5MajorE0ELSO_0ELNSN_7ScaleInE0ELSP_0EEEEEENS4_6LayoutINS5_IJSC_SC_SC_EEENS5_IJNSA_ILi0EEESU_SU_EEEEENS5_IJNS4_10UnderscoreESX_SX_EEEEENS4_18SM100_TMA_2SM_LOADENS4_14ComposedLayoutINS4_7SwizzleILi3ELi4ELi3EEENS4_18smem_ptr_flag_bitsILi16EEENSS_INS5_IJSB_NSA_ILi64EEEEEENS5_IJS16_SC_EEEEEEEvNS4_8identityENS4_28SM100_TMA_2SM_LOAD_MULTICASTES1A_vS1B_EENS_8epilogue10collective18CollectiveEpilogueINS1E_23Sm100TmaWarpSpecializedILi4ELi2ELi32ELb1ELb0EEEJNS5_IJSG_SG_SG_EEENS5_IJNSS_ISG_SC_EENSS_INSA_ILi32EEESC_EEEEESI_SJ_SI_SJ_NS1E_6fusion15FusionCallbacksIS1I_NS1O_17LinearCombinationISI_fSI_fLNS_15FloatRoundStyleE2EEES1J_S1N_JEEENS4_5SM1004TMEM4LOAD26SM100_TMEM_LOAD_32dp32b32xENS4_13SM90_TMA_LOADENS11_INS12_ILi2ELi4ELi3EEES15_NSS_INS5_IJSB_S1L_EEENS5_IJS1L_SC_EEEEEEENS4_39AutoVectorizingCopyWithAssumedAlignmentILi128EEENS4_14SM90_TMA_STOREES23_S25_S25_EEEvvEEEEvNT_6ParamsE,"ax",@progbits
	.align	128
.text._ZN7cutlass13device_kernelINS_4gemm6kernel13GemmUniversalIN4cute5tupleIJiiiiEEENS1_10collective13CollectiveMmaINS1_35MainloopSm100TmaUmmaWarpSpecializedILi4ELi2ELi4ENS5_IJNS4_1CILi8EEENSA_ILi1EEESC_EEEEENS5_IJNSA_ILi256EEENSA_ILi128EEESG_EEENS_6half_tENS5_IJlSC_lEEESI_SJ_NS4_8TiledMMAINS4_8MMA_AtomIJNS4_26SM100_MMA_F16BF16_2x1SM_SSISI_SI_fLi256ELi128ELNS4_4UMMA5MajorE0ELSO_0ELNSN_7ScaleInE0ELSP_0EEEEEENS4_6LayoutINS5_IJSC_SC_SC_EEENS5_IJNSA_ILi0EEESU_SU_EEEEENS5_IJNS4_10UnderscoreESX_SX_EEEEENS4_18SM100_TMA_2SM_LOADENS4_14ComposedLayoutINS4_7SwizzleILi3ELi4ELi3EEENS4_18smem_ptr_flag_bitsILi16EEENSS_INS5_IJSB_NSA_ILi64EEEEEENS5_IJS16_SC_EEEEEEEvNS4_8identityENS4_28SM100_TMA_2SM_LOAD_MULTICASTES1A_vS1B_EENS_8epilogue10collective18CollectiveEpilogueINS1E_23Sm100TmaWarpSpecializedILi4ELi2ELi32ELb1ELb0EEEJNS5_IJSG_SG_SG_EEENS5_IJNSS_ISG_SC_EENSS_INSA_ILi32EEESC_EEEEESI_SJ_SI_SJ_NS1E_6fusion15FusionCallbacksIS1I_NS1O_17LinearCombinationISI_fSI_fLNS_15FloatRoundStyleE2EEES1J_S1N_JEEENS4_5SM1004TMEM4LOAD26SM100_TMEM_LOAD_32dp32b32xENS4_13SM90_TMA_LOADENS11_INS12_ILi2ELi4ELi3EEES15_NSS_INS5_IJSB_S1L_EEENS5_IJS1L_SC_EEEEEEENS4_39AutoVectorizingCopyWithAssumedAlignmentILi128EEENS4_14SM90_TMA_STOREES23_S25_S25_EEEvvEEEEvNT_6ParamsE:
        .type           _ZN7cutlass13device_kernelINS_4gemm6kernel13GemmUniversalIN4cute5tupleIJiiiiEEENS1_10collective13CollectiveMmaINS1_35MainloopSm100TmaUmmaWarpSpecializedILi4ELi2ELi4ENS5_IJNS4_1CILi8EEENSA_ILi1EEESC_EEEEENS5_IJNSA_ILi256EEENSA_ILi128EEESG_EEENS_6half_tENS5_IJlSC_lEEESI_SJ_NS4_8TiledMMAINS4_8MMA_AtomIJNS4_26SM100_MMA_F16BF16_2x1SM_SSISI_SI_fLi256ELi128ELNS4_4UMMA5MajorE0ELSO_0ELNSN_7ScaleInE0ELSP_0EEEEEENS4_6LayoutINS5_IJSC_SC_SC_EEENS5_IJNSA_ILi0EEESU_SU_EEEEENS5_IJNS4_10UnderscoreESX_SX_EEEEENS4_18SM100_TMA_2SM_LOADENS4_14ComposedLayoutINS4_7SwizzleILi3ELi4ELi3EEENS4_18smem_ptr_flag_bitsILi16EEENSS_INS5_IJSB_NSA_ILi64EEEEEENS5_IJS16_SC_EEEEEEEvNS4_8identityENS4_28SM100_TMA_2SM_LOAD_MULTICASTES1A_vS1B_EENS_8epilogue10collective18CollectiveEpilogueINS1E_23Sm100TmaWarpSpecializedILi4ELi2ELi32ELb1ELb0EEEJNS5_IJSG_SG_SG_EEENS5_IJNSS_ISG_SC_EENSS_INSA_ILi32EEESC_EEEEESI_SJ_SI_SJ_NS1E_6fusion15FusionCallbacksIS1I_NS1O_17LinearCombinationISI_fSI_fLNS_15FloatRoundStyleE2EEES1J_S1N_JEEENS4_5SM1004TMEM4LOAD26SM100_TMEM_LOAD_32dp32b32xENS4_13SM90_TMA_LOADENS11_INS12_ILi2ELi4ELi3EEES15_NSS_INS5_IJSB_S1L_EEENS5_IJS1L_SC_EEEEEEENS4_39AutoVectorizingCopyWithAssumedAlignmentILi128EEENS4_14SM90_TMA_STOREES23_S25_S25_EEEvvEEEEvNT_6ParamsE,@function
        .size           _ZN7cutlass13device_kernelINS_4gemm6kernel13GemmUniversalIN4cute5tupleIJiiiiEEENS1_10collective13CollectiveMmaINS1_35MainloopSm100TmaUmmaWarpSpecializedILi4ELi2ELi4ENS5_IJNS4_1CILi8EEENSA_ILi1EEESC_EEEEENS5_IJNSA_ILi256EEENSA_ILi128EEESG_EEENS_6half_tENS5_IJlSC_lEEESI_SJ_NS4_8TiledMMAINS4_8MMA_AtomIJNS4_26SM100_MMA_F16BF16_2x1SM_SSISI_SI_fLi256ELi128ELNS4_4UMMA5MajorE0ELSO_0ELNSN_7ScaleInE0ELSP_0EEEEEENS4_6LayoutINS5_IJSC_SC_SC_EEENS5_IJNSA_ILi0EEESU_SU_EEEEENS5_IJNS4_10UnderscoreESX_SX_EEEEENS4_18SM100_TMA_2SM_LOADENS4_14ComposedLayoutINS4_7SwizzleILi3ELi4ELi3EEENS4_18smem_ptr_flag_bitsILi16EEENSS_INS5_IJSB_NSA_ILi64EEEEEENS5_IJS16_SC_EEEEEEEvNS4_8identityENS4_28SM100_TMA_2SM_LOAD_MULTICASTES1A_vS1B_EENS_8epilogue10collective18CollectiveEpilogueINS1E_23Sm100TmaWarpSpecializedILi4ELi2ELi32ELb1ELb0EEEJNS5_IJSG_SG_SG_EEENS5_IJNSS_ISG_SC_EENSS_INSA_ILi32EEESC_EEEEESI_SJ_SI_SJ_NS1E_6fusion15FusionCallbacksIS1I_NS1O_17LinearCombinationISI_fSI_fLNS_15FloatRoundStyleE2EEES1J_S1N_JEEENS4_5SM1004TMEM4LOAD26SM100_TMEM_LOAD_32dp32b32xENS4_13SM90_TMA_LOADENS11_INS12_ILi2ELi4ELi3EEES15_NSS_INS5_IJSB_S1L_EEENS5_IJS1L_SC_EEEEEEENS4_39AutoVectorizingCopyWithAssumedAlignmentILi128EEENS4_14SM90_TMA_STOREES23_S25_S25_EEEvvEEEEvNT_6ParamsE,(.L_x_199 - _ZN7cutlass13device_kernelINS_4gemm6kernel13GemmUniversalIN4cute5tupleIJiiiiEEENS1_10collective13CollectiveMmaINS1_35MainloopSm100TmaUmmaWarpSpecializedILi4ELi2ELi4ENS5_IJNS4_1CILi8EEENSA_ILi1EEESC_EEEEENS5_IJNSA_ILi256EEENSA_ILi128EEESG_EEENS_6half_tENS5_IJlSC_lEEESI_SJ_NS4_8TiledMMAINS4_8MMA_AtomIJNS4_26SM100_MMA_F16BF16_2x1SM_SSISI_SI_fLi256ELi128ELNS4_4UMMA5MajorE0ELSO_0ELNSN_7ScaleInE0ELSP_0EEEEEENS4_6LayoutINS5_IJSC_SC_SC_EEENS5_IJNSA_ILi0EEESU_SU_EEEEENS5_IJNS4_10UnderscoreESX_SX_EEEEENS4_18SM100_TMA_2SM_LOADENS4_14ComposedLayoutINS4_7SwizzleILi3ELi4ELi3EEENS4_18smem_ptr_flag_bitsILi16EEENSS_INS5_IJSB_NSA_ILi64EEEEEENS5_IJS16_SC_EEEEEEEvNS4_8identityENS4_28SM100_TMA_2SM_LOAD_MULTICASTES1A_vS1B_EENS_8epilogue10collective18CollectiveEpilogueINS1E_23Sm100TmaWarpSpecializedILi4ELi2ELi32ELb1ELb0EEEJNS5_IJSG_SG_SG_EEENS5_IJNSS_ISG_SC_EENSS_INSA_ILi32EEESC_EEEEESI_SJ_SI_SJ_NS1E_6fusion15FusionCallbacksIS1I_NS1O_17LinearCombinationISI_fSI_fLNS_15FloatRoundStyleE2EEES1J_S1N_JEEENS4_5SM1004TMEM4LOAD26SM100_TMEM_LOAD_32dp32b32xENS4_13SM90_TMA_LOADENS11_INS12_ILi2ELi4ELi3EEES15_NSS_INS5_IJSB_S1L_EEENS5_IJS1L_SC_EEEEEEENS4_39AutoVectorizingCopyWithAssumedAlignmentILi128EEENS4_14SM90_TMA_STOREES23_S25_S25_EEEvvEEEEvNT_6ParamsE)
        .other          _ZN7cutlass13device_kernelINS_4gemm6kernel13GemmUniversalIN4cute5tupleIJiiiiEEENS1_10collective13CollectiveMmaINS1_35MainloopSm100TmaUmmaWarpSpecializedILi4ELi2ELi4ENS5_IJNS4_1CILi8EEENSA_ILi1EEESC_EEEEENS5_IJNSA_ILi256EEENSA_ILi128EEESG_EEENS_6half_tENS5_IJlSC_lEEESI_SJ_NS4_8TiledMMAINS4_8MMA_AtomIJNS4_26SM100_MMA_F16BF16_2x1SM_SSISI_SI_fLi256ELi128ELNS4_4UMMA5MajorE0ELSO_0ELNSN_7ScaleInE0ELSP_0EEEEEENS4_6LayoutINS5_IJSC_SC_SC_EEENS5_IJNSA_ILi0EEESU_SU_EEEEENS5_IJNS4_10UnderscoreESX_SX_EEEEENS4_18SM100_TMA_2SM_LOADENS4_14ComposedLayoutINS4_7SwizzleILi3ELi4ELi3EEENS4_18smem_ptr_flag_bitsILi16EEENSS_INS5_IJSB_NSA_ILi64EEEEEENS5_IJS16_SC_EEEEEEEvNS4_8identityENS4_28SM100_TMA_2SM_LOAD_MULTICASTES1A_vS1B_EENS_8epilogue10collective18CollectiveEpilogueINS1E_23Sm100TmaWarpSpecializedILi4ELi2ELi32ELb1ELb0EEEJNS5_IJSG_SG_SG_EEENS5_IJNSS_ISG_SC_EENSS_INSA_ILi32EEESC_EEEEESI_SJ_SI_SJ_NS1E_6fusion15FusionCallbacksIS1I_NS1O_17LinearCombinationISI_fSI_fLNS_15FloatRoundStyleE2EEES1J_S1N_JEEENS4_5SM1004TMEM4LOAD26SM100_TMEM_LOAD_32dp32b32xENS4_13SM90_TMA_LOADENS11_INS12_ILi2ELi4ELi3EEES15_NSS_INS5_IJSB_S1L_EEENS5_IJS1L_SC_EEEEEEENS4_39AutoVectorizingCopyWithAssumedAlignmentILi128EEENS4_14SM90_TMA_STOREES23_S25_S25_EEEvvEEEEvNT_6ParamsE,@"STO_CUDA_ENTRY STV_DEFAULT"
_ZN7cutlass13device_kernelINS_4gemm6kernel13GemmUniversalIN4cute5tupleIJiiiiEEENS1_10collective13CollectiveMmaINS1_35MainloopSm100TmaUmmaWarpSpecializedILi4ELi2ELi4ENS5_IJNS4_1CILi8EEENSA_ILi1EEESC_EEEEENS5_IJNSA_ILi256EEENSA_ILi128EEESG_EEENS_6half_tENS5_IJlSC_lEEESI_SJ_NS4_8TiledMMAINS4_8MMA_AtomIJNS4_26SM100_MMA_F16BF16_2x1SM_SSISI_SI_fLi256ELi128ELNS4_4UMMA5MajorE0ELSO_0ELNSN_7ScaleInE0ELSP_0EEEEEENS4_6LayoutINS5_IJSC_SC_SC_EEENS5_IJNSA_ILi0EEESU_SU_EEEEENS5_IJNS4_10UnderscoreESX_SX_EEEEENS4_18SM100_TMA_2SM_LOADENS4_14ComposedLayoutINS4_7SwizzleILi3ELi4ELi3EEENS4_18smem_ptr_flag_bitsILi16EEENSS_INS5_IJSB_NSA_ILi64EEEEEENS5_IJS16_SC_EEEEEEEvNS4_8identityENS4_28SM100_TMA_2SM_LOAD_MULTICASTES1A_vS1B_EENS_8epilogue10collective18CollectiveEpilogueINS1E_23Sm100TmaWarpSpecializedILi4ELi2ELi32ELb1ELb0EEEJNS5_IJSG_SG_SG_EEENS5_IJNSS_ISG_SC_EENSS_INSA_ILi32EEESC_EEEEESI_SJ_SI_SJ_NS1E_6fusion15FusionCallbacksIS1I_NS1O_17LinearCombinationISI_fSI_fLNS_15FloatRoundStyleE2EEES1J_S1N_JEEENS4_5SM1004TMEM4LOAD26SM100_TMEM_LOAD_32dp32b32xENS4_13SM90_TMA_LOADENS11_INS12_ILi2ELi4ELi3EEES15_NSS_INS5_IJSB_S1L_EEENS5_IJS1L_SC_EEEEEEENS4_39AutoVectorizingCopyWithAssumedAlignmentILi128EEENS4_14SM90_TMA_STOREES23_S25_S25_EEEvvEEEEvNT_6ParamsE:
[----:B------:R-:W1:Y:S01]  /*0000*/  LDC R1, c[0x0][0x37c] ;  /* 0x0000df00ff017b82 */ /* 0x000e620000000800 */
[----:B------:R-:W2:Y:S01]  /*0010*/  S2R R94, SR_TID.X ;  /* 0x00000000005e7919 */ /* 0x000ea20000002100 */
[----:B------:R-:W3:Y:S06]  /*0020*/  LDCU.64 UR8, c[0x0][0x890] ;  /* 0x00011200ff0877ac */ /* 0x000eec0008000a00 */
[----:B------:R-:W4:Y:S01]  /*0030*/  S2UR UR47, SR_CgaCtaId ;  /* 0x00000000002f79c3 */ /* 0x000f220000008800 */
[----:B------:R-:W-:Y:S02]  /*0040*/  PRMT R80, RZ, 0x7610, R80 ;  /* 0x00007610ff507816 */ /* 0x000fe40000000050 */
[----:B------:R-:W-:Y:S01]  /*0050*/  ELECT P1, URZ, PT ;  /* 0x0000000000ff782f */ /* 0x000fe20003820000 */
[----:B---3--:R-:W-:-:S04]  /*0060*/  UISETP.NE.U32.AND UP0, UPT, UR8, URZ, UPT ;  /* 0x000000ff0800728c */ /* 0x008fc8000bf05070 */
[----:B------:R-:W-:Y:S02]  /*0070*/  UISETP.NE.AND.EX UP0, UPT, UR9, URZ, UPT, UP0 ;  /* 0x000000ff0900728c */ /* 0x000fe4000bf05300 */
[----:B----4-:R-:W-:Y:S02]  /*0080*/  ULOP3.LUT UR68, UR47, 0x1, URZ, 0xc0, !UPT ;  /* 0x000000012f447892 */ /* 0x010fe4000f8ec0ff */
[----:B------:R-:W-:Y:S01]  /*0090*/  ULOP3.LUT UR69, UR47, 0x1, URZ, 0x3c, !UPT ;  /* 0x000000012f457892 */ /* 0x000fe2000f8e3cff */
[----:B--2---:R-:W-:-:S05]  /*00a0*/  SHF.R.U32.HI R81, RZ, 0x5, R94 ;  /* 0x00000005ff517819 */ /* 0x004fca000001165e */
[----:B------:R-:W2:Y:S02]  /*00b0*/  SHFL.IDX PT, R0, R81, RZ, 0x1f ;  /* 0x00001fff51007589 */ /* 0x000ea400000e0000 */
[----:B--2---:R-:W-:Y:S01]  /*00c0*/  R2UR UR20, R0 ;  /* 0x00000000001472ca */ /* 0x004fe200000e0000 */
[----:B-1----:R-:W-:-:S14]  /*00d0*/  BRA.U UP0, `(.L_x_0) ;  /* 0x0000000100307547 */ /* 0x002fdc000b800000 */
[----:B------:R-:W1:Y:S02]  /*00e0*/  LDCU.64 UR4, c[0x0][0x888] ;  /* 0x00011100ff0477ac */ /* 0x000e640008000a00 */
[----:B-1----:R-:W-:-:S04]  /*00f0*/  UISETP.NE.U32.AND UP0, UPT, UR4, URZ, UPT ;  /* 0x000000ff0400728c */ /* 0x002fc8000bf05070 */
[----:B------:R-:W-:-:S09]  /*0100*/  UISETP.NE.AND.EX UP0, UPT, UR5, URZ, UPT, UP0 ;  /* 0x000000ff0500728c */ /* 0x000fd2000bf05300 */
[----:B------:R-:W-:Y:S05]  /*0110*/  BRA.U !UP0, `(.L_x_1) ;  /* 0x0000000108147547 */ /* 0x000fea000b800000 */
[----:B------:R-:W1:Y:S01]  /*0120*/  LDC.64 R2, c[0x0][0x888] ;  /* 0x00022200ff027b82 */ /* 0x000e620000000a00 */
[----:B------:R-:W1:Y:S02]  /*0130*/  LDCU.64 UR4, c[0x0][0x358] ;  /* 0x00006b00ff0477ac */ /* 0x000e640008000a00 */
[----:B-1----:R1:W5:Y:S01]  /*0140*/  LDG.E R41, desc[UR4][R2.64] ;  /* 0x0000000402297981 */ /* 0x002362000c1e1900 */
[----:B------:R-:W-:Y:S01]  /*0150*/  HFMA2 R80, -RZ, RZ, 0, 5.9604644775390625e-08 ;  /* 0x00000001ff507431 */ /* 0x000fe200000001ff */
[----:B------:R-:W-:Y:S05]  /*0160*/  BRA `(.L_x_0) ;  /* 0x00000000000c7947 */ /* 0x000fea0003800000 */
.L_x_1:
[----:B------:R-:W1:Y:S01]  /*0170*/  LDCU UR4, c[0x0][0x880] ;  /* 0x00011000ff0477ac */ /* 0x000e620008000800 */
[----:B------:R-:W-:Y:S01]  /*0180*/  HFMA2 R80, -RZ, RZ, 0, 5.9604644775390625e-08 ;  /* 0x00000001ff507431 */ /* 0x000fe200000001ff */
[----:B-1----:R-:W-:-:S07]  /*0190*/  MOV R41, UR4 ;  /* 0x0000000400297c02 */ /* 0x002fce0008000f00 */
.L_x_0:
[----:B------:R-:W2:Y:S02]  /*01a0*/  LDCU.64 UR4, c[0x0][0x8b0] ;  /* 0x00011600ff0477ac */ /* 0x000ea40008000a00 */
[----:B--2---:R-:W-:-:S04]  /*01b0*/  UISETP.NE.U32.AND UP0, UPT, UR4, URZ, UPT ;  /* 0x000000ff0400728c */ /* 0x004fc8000bf05070 */
[----:B------:R-:W-:-:S09]  /*01c0*/  UISETP.NE.AND.EX UP0, UPT, UR5, URZ, UPT, UP0 ;  /* 0x000000ff0500728c */ /* 0x000fd2000bf05300 */
[----:B------:R-:W-:Y:S05]  /*01d0*/  BRA.U UP0, `(.L_x_2) ;  /* 0x0000000100287547 */ /* 0x000fea000b800000 */
[----:B------:R-:W2:Y:S02]  /*01e0*/  LDCU.64 UR4, c[0x0][0x8a8] ;  /* 0x00011500ff0477ac */ /* 0x000ea40008000a00 */
[----:B--2---:R-:W-:-:S04]  /*01f0*/  UISETP.NE.U32.AND UP0, UPT, UR4, URZ, UPT ;  /* 0x000000ff0400728c */ /* 0x004fc8000bf05070 */
[----:B------:R-:W-:-:S09]  /*0200*/  UISETP.NE.AND.EX UP0, UPT, UR5, URZ, UPT, UP0 ;  /* 0x000000ff0500728c */ /* 0x000fd2000bf05300 */
[----:B------:R-:W-:Y:S05]  /*0210*/  BRA.U !UP0, `(.L_x_3) ;  /* 0x0000000108107547 */ /* 0x000fea000b800000 */
[----:B------:R-:W2:Y:S01]  /*0220*/  LDC.64 R38, c[0x0][0x8a8] ;  /* 0x00022a00ff267b82 */ /* 0x000ea20000000a00 */
[----:B------:R-:W2:Y:S02]  /*0230*/  LDCU.64 UR4, c[0x0][0x358] ;  /* 0x00006b00ff0477ac */ /* 0x000ea40008000a00 */
[----:B--2---:R2:W5:Y:S01]  /*0240*/  LDG.E R38, desc[UR4][R38.64] ;  /* 0x0000000426267981 */ /* 0x004562000c1e1900 */
[----:B------:R-:W-:Y:S05]  /*0250*/  BRA `(.L_x_2) ;  /* 0x0000000000087947 */ /* 0x000fea0003800000 */
.L_x_3:
[----:B------:R-:W2:Y:S02]  /*0260*/  LDCU UR4, c[0x0][0x8a0] ;  /* 0x00011400ff0477ac */ /* 0x000ea40008000800 */
[----:B--2---:R-:W-:Y:S02]  /*0270*/  MOV R38, UR4 ;  /* 0x0000000400267c02 */ /* 0x004fe40008000f00 */
.L_x_2:
[----:B------:R-:W-:Y:S01]  /*0280*/  IMAD.U32 R0, RZ, RZ, UR20 ;  /* 0x00000014ff007e24 */ /* 0x000fe2000f8e00ff */
[----:B------:R-:W-:Y:S04]  /*0290*/  BSSY.RECONVERGENT B0, `(.L_x_4) ;  /* 0x000000c000007945 */ /* 0x000fe80003800200 */
[C---:B------:R-:W-:Y:S02]  /*02a0*/  ISETP.NE.OR P2, PT, R0.reuse, 0x1, !P1 ;  /* 0x000000010000780c */ /* 0x040fe40004f45670 */
[----:B------:R-:W-:-:S11]  /*02b0*/  ISETP.NE.OR P0, PT, R0, 0x3, !P1 ;  /* 0x000000030000780c */ /* 0x000fd60004f05670 */
[----:B------:R-:W-:Y:S05]  /*02c0*/  @P2 BRA `(.L_x_5) ;  /* 0x0000000000202947 */ /* 0x000fea0003800000 */
[----:B------:R-:W3:Y:S02]  /*02d0*/  LDCU.64 UR4, c[0x0][0x348] ;  /* 0x00006900ff0477ac */ /* 0x000ee40008000a00 */
[----:B---3--:R-:W-:Y:S02]  /*02e0*/  UIADD3 UR6, UP1, UPT, UR4, 0x80, URZ ;  /* 0x0000008004067890 */ /* 0x008fe4000ff3e0ff */
[----:B------:R-:W-:Y:S02]  /*02f0*/  UIADD3 UR4, UP0, UPT, UR4, 0x180, URZ ;  /* 0x0000018004047890 */ /* 0x000fe4000ff1e0ff */
[----:B------:R-:W-:Y:S02]  /*0300*/  UIADD3.X UR7, UPT, UPT, URZ, UR5, URZ, UP1, !UPT ;  /* 0x00000005ff077290 */ /* 0x000fe40008ffe4ff */
[----:B------:R-:W-:-:S07]  /*0310*/  UIADD3.X UR5, UPT, UPT, URZ, UR5, URZ, UP0, !UPT ;  /* 0x00000005ff057290 */ /* 0x000fce00087fe4ff */
[----:B------:R3:W-:Y:S02]  /*0320*/  UTMACCTL.PF [UR6] ;  /* 0x00000000060079b9 */ /* 0x0007e40008040000 */
[----:B------:R3:W-:Y:S02]  /*0330*/  UTMACCTL.PF [UR4] ;  /* 0x00000000040079b9 */ /* 0x0007e40008040000 */
[----:B---3--:R-:W-:Y:S01]  /*0340*/  NOP ;  /* 0x0000000000007918 */ /* 0x008fe20000000000 */
.L_x_5:
[----:B------:R-:W-:Y:S05]  /*0350*/  BSYNC.RECONVERGENT B0 ;  /* 0x0000000000007941 */ /* 0x000fea0003800200 */
.L_x_4:
[----:B------:R-:W-:Y:S04]  /*0360*/  BSSY.RECONVERGENT B0, `(.L_x_6) ;  /* 0x000000a000007945 */ /* 0x000fe80003800200 */
        /* <DEDUP_REMOVED lines=9> */
.L_x_7:
[----:B------:R-:W-:Y:S05]  /*0400*/  BSYNC.RECONVERGENT B0 ;  /* 0x0000000000007941 */ /* 0x000fea0003800200 */
.L_x_6:
[----:B------:R-:W3:Y:S01]  /*0410*/  LDCU.64 UR4, c[0x0][0x888] ;  /* 0x00011100ff0477ac */ /* 0x000ee20008000a00 */
[----:B------:R-:W-:Y:S02]  /*0420*/  UISETP.EQ.U32.AND UP2, UPT, UR8, URZ, UPT ;  /* 0x000000ff0800728c */ /* 0x000fe4000bf42070 */
[----:B------:R-:W-:Y:S02]  /*0430*/  UPLOP3.LUT UP4, UPT, UPT, UPT, UPT, 0x80, 0x8 ;  /* 0x000000000008789c */ /* 0x000fe40003f8f070 */
[----:B---3--:R-:W-:-:S04]  /*0440*/  UISETP.NE.U32.AND UP0, UPT, UR4, URZ, UPT ;  /* 0x000000ff0400728c */ /* 0x008fc8000bf05070 */
[----:B------:R-:W-:-:S04]  /*0450*/  UISETP.NE.AND.EX UP1, UPT, UR5, URZ, UPT, UP0 ;  /* 0x000000ff0500728c */ /* 0x000fc8000bf25300 */
[----:B------:R-:W-:-:S04]  /*0460*/  UISETP.EQ.OR.EX UP3, UPT, UR9, URZ, !UP1, UP2 ;  /* 0x000000ff0900728c */ /* 0x000fc8000cf62720 */
[----:B------:R-:W-:-:S06]  /*0470*/  UP2UR UR4, UPR, URZ, 0x8 ;  /* 0x00000008ff047883 */ /* 0x000fcc0008000000 */
[----:B------:R-:W-:Y:S01]  /*0480*/  MOV R83, UR4 ;  /* 0x0000000400537c02 */ /* 0x000fe20008000f00 */
[----:B------:R-:W-:Y:S06]  /*0490*/  BRA.U !UP3, `(.L_x_8) ;  /* 0x000000010b207547 */ /* 0x000fec000b800000 */
[----:B------:R-:W-:Y:S01]  /*04a0*/  UISETP.NE.U32.AND UP2, UPT, UR8, URZ, UPT ;  /* 0x000000ff0800728c */ /* 0x000fe2000bf45070 */
[----:B-----5:R-:W-:Y:S01]  /*04b0*/  FSETP.NEU.AND P0, PT, R41, RZ, PT ;  /* 0x000000ff2900720b */ /* 0x020fe20003f0d000 */
[----:B------:R-:W-:Y:S02]  /*04c0*/  USEL UR4, URZ, 0xffffffff, UP1 ;  /* 0xffffffffff047887 */ /* 0x000fe40008800000 */
[----:B------:R-:W-:-:S10]  /*04d0*/  UISETP.NE.AND.EX UP2, UPT, UR9, URZ, UPT, UP2 ;  /* 0x000000ff0900728c */ /* 0x000fd4000bf45320 */
[----:B------:R-:W-:Y:S01]  /*04e0*/  VOTEU.ANY UP0, P0 ;  /* 0x0000000000ff7886 */ /* 0x000fe20000000100 */
[----:B------:R-:W-:-:S04]  /*04f0*/  @!UP2 USEL UR4, URZ, 0xffffffff, UP0 ;  /* 0xffffffffff04a887 */ /* 0x000fc80008000000 */
[----:B------:R-:W-:-:S04]  /*0500*/  ULOP3.LUT UR4, UR4, 0x1, URZ, 0xc0, !UPT ;  /* 0x0000000104047892 */ /* 0x000fc8000f8ec0ff */
[----:B------:R-:W-:-:S11]  /*0510*/  UISETP.NE.U32.AND UP4, UPT, UR4, 0x1, UPT ;  /* 0x000000010400788c */ /* 0x000fd6000bf85070 */
.L_x_8:
[----:B------:R-:W3:Y:S01]  /*0520*/  SHFL.IDX PT, R0, R81, RZ, 0x1f ;  /* 0x00001fff51007589 */ /* 0x000ee200000e0000 */
[----:B------:R-:W-:-:S04]  /*0530*/  UISETP.NE.AND UP0, UPT, UR20, 0x2, UPT ;  /* 0x000000021400788c */ /* 0x000fc8000bf05270 */
[----:B------:R-:W-:Y:S02]  /*0540*/  UISETP.EQ.AND UP2, UPT, UR68, URZ, !UP0 ;  /* 0x000000ff4400728c */ /* 0x000fe4000c742270 */
[----:B------:R-:W-:-:S04]  /*0550*/  USEL UR43, URZ, 0x1, UP0 ;  /* 0x00000001ff2b7887 */ /* 0x000fc80008000000 */
[----:B------:R-:W-:Y:S02]  /*0560*/  PLOP3.LUT P3, PT, P1, PT, UP2, 0x80, 0x8 ;  /* 0x000000000008781c */ /* 0x000fe40000f6f028 */
[----:B---3--:R-:W-:-:S13]  /*0570*/  ISETP.NE.AND P0, PT, R0, RZ, PT ;  /* 0x000000ff0000720c */ /* 0x008fda0003f05270 */
[----:B------:R-:W-:Y:S05]  /*0580*/  @P0 BRA `(.L_x_9) ;  /* 0x0000000000540947 */ /* 0x000fea0003800000 */
[----:B------:R-:W-:Y:S01]  /*0590*/  UMOV UR4, 0x400 ;  /* 0x0000040000047882 */ /* 0x000fe20000000000 */
[----:B------:R-:W-:Y:S01]  /*05a0*/  UMOV UR8, 0x1 ;  /* 0x0000000100087882 */ /* 0x000fe20000000000 */
[----:B------:R-:W-:Y:S01]  /*05b0*/  UMOV UR6, 0x4 ;  /* 0x0000000400067882 */ /* 0x000fe20000000000 */
[----:B------:R-:W-:Y:S02]  /*05c0*/  ULEA UR4, UR47, UR4, 0x18 ;  /* 0x000000042f047291 */ /* 0x000fe4000f8ec0ff */
[----:B------:R-:W-:-:S04]  /*05d0*/  UIADD3 UR8, UPT, UPT, -UR8, 0x100000, URZ ;  /* 0x0010000008087890 */ /* 0x000fc8000fffe1ff */
[----:B------:R-:W-:Y:S02]  /*05e0*/  USHF.L.U32 UR9, UR8, 0xb, URZ ;  /* 0x0000000b08097899 */ /* 0x000fe400080006ff */
[----:B------:R-:W-:Y:S02]  /*05f0*/  USHF.L.U32 UR8, UR8, 0x1, URZ ;  /* 0x0000000108087899 */ /* 0x000fe400080006ff */
[----:B------:R-:W-:-:S04]  /*0600*/  UIADD3 UR6, UPT, UPT, -UR6, 0x100000, URZ ;  /* 0x0010000006067890 */ /* 0x000fc8000fffe1ff */
[----:B------:R-:W-:Y:S02]  /*0610*/  USHF.L.U32 UR7, UR6, 0xb, URZ ;  /* 0x0000000b06077899 */ /* 0x000fe400080006ff */
[----:B------:R-:W-:Y:S01]  /*0620*/  USHF.L.U32 UR6, UR6, 0x1, URZ ;  /* 0x0000000106067899 */ /* 0x000fe200080006ff */
[----:B------:R-:W-:Y:S01]  /*0630*/  ELECT P0, URZ, PT ;  /* 0x0000000000ff782f */ /* 0x000fe20003800000 */
[----:B------:R-:W3:Y:S02]  /*0640*/  FENCE.VIEW.ASYNC.S ;  /* 0x00000000000073c6 */ /* 0x000ee40000000000 */
[----:B---3--:R3:W4:Y:S08]  /*0650*/  SYNCS.EXCH.64 URZ, [UR4], UR8 ;  /* 0x0000000804ff75b2 */ /* 0x0087300008000100 */
[----:B------:R3:W1:Y:S01]  /*0660*/  SYNCS.EXCH.64 URZ, [UR4+0x20], UR6 ;  /* 0x0000200604ff75b2 */ /* 0x0006620008000100 */
[----:B------:R3:W1:Y:S01]  /*0670*/  SYNCS.EXCH.64 URZ, [UR4+0x8], UR8 ;  /* 0x0000080804ff75b2 */ /* 0x0006620008000100 */
[----:B------:R3:W1:Y:S01]  /*0680*/  SYNCS.EXCH.64 URZ, [UR4+0x28], UR6 ;  /* 0x0000280604ff75b2 */ /* 0x0006620008000100 */
[----:B------:R3:W1:Y:S01]  /*0690*/  SYNCS.EXCH.64 URZ, [UR4+0x10], UR8 ;  /* 0x0000100804ff75b2 */ /* 0x0006620008000100 */
[----:B------:R3:W1:Y:S01]  /*06a0*/  SYNCS.EXCH.64 URZ, [UR4+0x30], UR6 ;  /* 0x0000300604ff75b2 */ /* 0x0006620008000100 */
[----:B------:R3:W1:Y:S01]  /*06b0*/  SYNCS.EXCH.64 URZ, [UR4+0x18], UR8 ;  /* 0x0000180804ff75b2 */ /* 0x0006620008000100 */
[----:B------:R3:W1:Y:S01]  /*06c0*/  SYNCS.EXCH.64 URZ, [UR4+0x38], UR6 ;  /* 0x0000380604ff75b2 */ /* 0x0006620008000100 */
[----:B------:R-:W-:Y:S01]  /*06d0*/  NOP ;  /* 0x0000000000007918 */ /* 0x000fe20000000000 */
.L_x_9:
[----:B------:R-:W2:Y:S01]  /*06e0*/  SHFL.IDX PT, R0, R81, RZ, 0x1f ;  /* 0x00001fff51007589 */ /* 0x000ea200000e0000 */
[----:B------:R-:W-:Y:S01]  /*06f0*/  NOP ;  /* 0x0000000000007918 */ /* 0x000fe20000000000 */
[----:B--2---:R-:W-:-:S13]  /*0700*/  ISETP.NE.AND P0, PT, R0, 0x1, PT ;  /* 0x000000010000780c */ /* 0x004fda0003f05270 */
[----:B------:R-:W-:Y:S05]  /*0710*/  @P0 BRA `(.L_x_10) ;  /* 0x0000000000540947 */ /* 0x000fea0003800000 */
[----:B---3--:R-:W-:Y:S01]  /*0720*/  UMOV UR4, 0x400 ;  /* 0x0000040000047882 */ /* 0x008fe20000000000 */
        /* <DEDUP_REMOVED lines=10> */
[----:B------:R-:W2:Y:S02]  /*07d0*/  FENCE.VIEW.ASYNC.S ;  /* 0x00000000000073c6 */ /* 0x000ea40000000000 */
[----:B--2---:R2:W3:Y:S08]  /*07e0*/  SYNCS.EXCH.64 URZ, [UR4+0x40], UR8 ;  /* 0x0000400804ff75b2 */ /* 0x0044f00008000100 */
        /* <DEDUP_REMOVED lines=8> */
.L_x_10:
[----:B------:R-:W4:Y:S01]  /*0870*/  SHFL.IDX PT, R0, R81, RZ, 0x1f ;  /* 0x00001fff51007589 */ /* 0x000f2200000e0000 */
[----:B------:R-:W-:Y:S01]  /*0880*/  NOP ;  /* 0x0000000000007918 */ /* 0x000fe20000000000 */
[----:B----4-:R-:W-:-:S13]  /*0890*/  ISETP.NE.AND P0, PT, R0, 0x3, PT ;  /* 0x000000030000780c */ /* 0x010fda0003f05270 */
[----:B------:R-:W-:Y:S05]  /*08a0*/  @P0 BRA `(.L_x_11) ;  /* 0x00000000002c0947 */ /* 0x000fea0003800000 */
[----:B--23--:R-:W-:Y:S01]  /*08b0*/  UMOV UR6, 0x400 ;  /* 0x0000040000067882 */ /* 0x00cfe20000000000 */
[----:B------:R-:W-:Y:S01]  /*08c0*/  UMOV UR4, 0x20 ;  /* 0x0000002000047882 */ /* 0x000fe20000000000 */
[----:B------:R-:W-:Y:S02]  /*08d0*/  ULEA UR6, UR47, UR6, 0x18 ;  /* 0x000000062f067291 */ /* 0x000fe4000f8ec0ff */
[----:B------:R-:W-:-:S04]  /*08e0*/  UIADD3 UR4, UPT, UPT, -UR4, 0x100000, URZ ;  /* 0x0010000004047890 */ /* 0x000fc8000fffe1ff */
[----:B------:R-:W-:Y:S02]  /*08f0*/  USHF.L.U32 UR5, UR4, 0xb, URZ ;  /* 0x0000000b04057899 */ /* 0x000fe400080006ff */
[----:B------:R-:W-:Y:S01]  /*0900*/  USHF.L.U32 UR4, UR4, 0x1, URZ ;  /* 0x0000000104047899 */ /* 0x000fe200080006ff */
[----:B------:R-:W-:Y:S01]  /*0910*/  ELECT P0, URZ, PT ;  /* 0x0000000000ff782f */ /* 0x000fe20003800000 */
[----:B------:R-:W2:Y:S10]  /*0920*/  FENCE.VIEW.ASYNC.S ;  /* 0x00000000000073c6 */ /* 0x000eb40000000000 */
[----:B--2---:R4:W2:Y:S01]  /*0930*/  SYNCS.EXCH.64 URZ, [UR6+0x80], UR4 ;  /* 0x0000800406ff75b2 */ /* 0x0048a20008000100 */
[----:B------:R4:W3:Y:S02]  /*0940*/  SYNCS.EXCH.64 URZ, [UR6+0x88], UR4 ;  /* 0x0000880406ff75b2 */ /* 0x0008e40008000100 */
[----:B----4-:R-:W-:Y:S01]  /*0950*/  NOP ;  /* 0x0000000000007918 */ /* 0x010fe20000000000 */
.L_x_11:
[----:B------:R-:W4:Y:S01]  /*0960*/  SHFL.IDX PT, R0, R81, RZ, 0x1f ;  /* 0x00001fff51007589 */ /* 0x000f2200000e0000 */
[----:B------:R-:W-:Y:S01]  /*0970*/  NOP ;  /* 0x0000000000007918 */ /* 0x000fe20000000000 */
[----:B----4-:R-:W-:-:S13]  /*0980*/  ISETP.NE.AND P0, PT, R0, 0x4, PT ;  /* 0x000000040000780c */ /* 0x010fda0003f05270 */
[----:B------:R-:W-:Y:S05]  /*0990*/  @P0 BRA `(.L_x_12) ;  /* 0x0000000000480947 */ /* 0x000fea0003800000 */
[----:B--23--:R-:W-:Y:S01]  /*09a0*/  UMOV UR4, 0x720 ;  /* 0x0000072000047882 */ /* 0x00cfe20000000000 */
[----:B------:R-:W-:Y:S01]  /*09b0*/  UMOV UR6, 0x400 ;  /* 0x0000040000067882 */ /* 0x000fe20000000000 */
[----:B------:R-:W-:Y:S01]  /*09c0*/  USEL UR4, UR4, 0x620, UP4 ;  /* 0x0000062004047887 */ /* 0x000fe2000a000000 */
        /* <DEDUP_REMOVED lines=10> */
[----:B--2---:R4:W2:Y:S08]  /*0a70*/  SYNCS.EXCH.64 URZ, [UR6+0x90], UR8 ;  /* 0x0000900806ff75b2 */ /* 0x0048b00008000100 */
[----:B------:R4:W3:Y:S01]  /*0a80*/  SYNCS.EXCH.64 URZ, [UR6+0xa0], UR4 ;  /* 0x0000a00406ff75b2 */ /* 0x0008e20008000100 */
[----:B------:R4:W1:Y:S01]  /*0a90*/  SYNCS.EXCH.64 URZ, [UR6+0x98], UR8 ;  /* 0x0000980806ff75b2 */ /* 0x0008620008000100 */
[----:B------:R4:W1:Y:S02]  /*0aa0*/  SYNCS.EXCH.64 URZ, [UR6+0xa8], UR4 ;  /* 0x0000a80406ff75b2 */ /* 0x0008640008000100 */
[----:B----4-:R-:W-:Y:S01]  /*0ab0*/  NOP ;  /* 0x0000000000007918 */ /* 0x010fe20000000000 */
.L_x_12:
[----:B------:R-:W4:Y:S01]  /*0ac0*/  SHFL.IDX PT, R0, R81, RZ, 0x1f ;  /* 0x00001fff51007589 */ /* 0x000f2200000e0000 */
[----:B------:R-:W-:Y:S01]  /*0ad0*/  NOP ;  /* 0x0000000000007918 */ /* 0x000fe20000000000 */
[----:B----4-:R-:W-:-:S13]  /*0ae0*/  ISETP.NE.AND P0, PT, R0, 0x5, PT ;  /* 0x000000050000780c */ /* 0x010fda0003f05270 */
[----:B------:R-:W-:Y:S05]  /*0af0*/  @P0 BRA `(.L_x_13) ;  /* 0x0000000000540947 */ /* 0x000fea0003800000 */
[----:B--23--:R-:W-:Y:S01]  /*0b00*/  UMOV UR4, 0x400 ;  /* 0x0000040000047882 */ /* 0x00cfe20000000000 */
        /* <DEDUP_REMOVED lines=14> */
[----:B------:R4:W1:Y:S01]  /*0bf0*/  SYNCS.EXCH.64 URZ, [UR4+0xd8], UR8 ;  /* 0x0000d80804ff75b2 */ /* 0x0008620008000100 */
[----:B------:R4:W1:Y:S01]  /*0c00*/  SYNCS.EXCH.64 URZ, [UR4+0xc0], UR6 ;  /* 0x0000c00604ff75b2 */ /* 0x0008620008000100 */
[----:B------:R4:W1:Y:S01]  /*0c10*/  SYNCS.EXCH.64 URZ, [UR4+0xe0], UR8 ;  /* 0x0000e00804ff75b2 */ /* 0x0008620008000100 */
[----:B------:R4:W1:Y:S01]  /*0c20*/  SYNCS.EXCH.64 URZ, [UR4+0xc8], UR6 ;  /* 0x0000c80604ff75b2 */ /* 0x0008620008000100 */
[----:B------:R4:W1:Y:S02]  /*0c30*/  SYNCS.EXCH.64 URZ, [UR4+0xe8], UR8 ;  /* 0x0000e80804ff75b2 */ /* 0x0008640008000100 */
[----:B----4-:R-:W-:Y:S01]  /*0c40*/  NOP ;  /* 0x0000000000007918 */ /* 0x010fe20000000000 */
.L_x_13:
[----:B------:R-:W4:Y:S01]  /*0c50*/  SHFL.IDX PT, R0, R81, RZ, 0x1f ;  /* 0x00001fff51007589 */ /* 0x000f2200000e0000 */
[----:B------:R-:W-:Y:S01]  /*0c60*/  ISETP.NE.OR P1, PT, RZ, UR20, !P1 ;  /* 0x00000014ff007c0c */ /* 0x000fe2000cf25670 */
        /* <DEDUP_REMOVED lines=12> */
[----:B------:R4:W3:Y:S01]  /*0d30*/  SYNCS.EXCH.64 URZ, [UR4+0x100], UR6 ;  /* 0x0001000604ff75b2 */ /* 0x0008e20008000100 */
[----:B------:R4:W1:Y:S01]  /*0d40*/  SYNCS.EXCH.64 URZ, [UR4+0xf8], UR6 ;  /* 0x0000f80604ff75b2 */ /* 0x0008620008000100 */
[----:B------:R4:W1:Y:S02]  /*0d50*/  SYNCS.EXCH.64 URZ, [UR4+0x108], UR6 ;  /* 0x0001080604ff75b2 */ /* 0x0008640008000100 */
[----:B----4-:R-:W-:Y:S01]  /*0d60*/  NOP ;  /* 0x0000000000007918 */ /* 0x010fe20000000000 */
.L_x_14:
[----:B------:R-:W-:Y:S01]  /*0d70*/  VOTEU.ALL UP0, P1 ;  /* 0x0000000000ff7886 */ /* 0x000fe20000800000 */
[----:B--23--:R-:W-:Y:S01]  /*0d80*/  UMOV UR4, 0x20 ;  /* 0x0000002000047882 */ /* 0x00cfe20000000000 */
[----:B------:R-:W2:Y:S01]  /*0d90*/  LDCU UR7, c[0x0][0x36c] ;  /* 0x00006d80ff0777ac */ /* 0x000ea20008000800 */
[----:B------:R-:W-:Y:S01]  /*0da0*/  NOP ;  /* 0x0000000000007918 */ /* 0x000fe20000000000 */
[----:B------:R-:W-:Y:S01]  /*0db0*/  LOP3.LUT R0, R94, 0x1f, RZ, 0xc0, !PT ;  /* 0x0000001f5e007812 */ /* 0x000fe200078ec0ff */
[----:B------:R-:W-:Y:S01]  /*0dc0*/  @!UP0 UMOV UR6, 0x400 ;  /* 0x0000040000068882 */ /* 0x000fe20000000000 */
[----:B------:R-:W-:-:S04]  /*0dd0*/  @!UP0 UIADD3 UR4, UPT, UPT, -UR4, 0x100000, URZ ;  /* 0x0010000004048890 */ /* 0x000fc8000fffe1ff */
[----:B------:R-:W-:Y:S02]  /*0de0*/  @!UP0 USHF.L.U32 UR5, UR4, 0xb, URZ ;  /* 0x0000000b04058899 */ /* 0x000fe400080006ff */
[----:B------:R-:W-:Y:S02]  /*0df0*/  @!UP0 USHF.L.U32 UR4, UR4, 0x1, URZ ;  /* 0x0000000104048899 */ /* 0x000fe400080006ff */
[----:B------:R-:W-:Y:S01]  /*0e00*/  @!UP0 ULEA UR6, UR47, UR6, 0x18 ;  /* 0x000000062f068291 */ /* 0x000fe2000f8ec0ff */
[----:B------:R-:W-:Y:S01]  /*0e10*/  VOTEU.ALL UP0, P1 ;  /* 0x0000000000ff7886 */ /* 0x000fe20000800000 */
[----:B------:R-:W-:Y:S02]  /*0e20*/  UISETP.NE.AND UP5, UPT, UR20, URZ, UPT ;  /* 0x000000ff1400728c */ /* 0x000fe4000bfa5270 */
[----:B--2---:R-:W-:Y:S01]  /*0e30*/  UISETP.EQ.U32.AND UP6, UPT, UR7, 0x1, UPT ;  /* 0x000000010700788c */ /* 0x004fe2000bfc2070 */
[----:B------:R-:W2:Y:S07]  /*0e40*/  FENCE.VIEW.ASYNC.S ;  /* 0x00000000000073c6 */ /* 0x000eae0000000000 */
[----:B--2---:R2:W3:Y:S01]  /*0e50*/  @!UP0 SYNCS.EXCH.64 URZ, [UR6+0x110], UR4 ;  /* 0x0001100406ff85b2 */ /* 0x0044e20008000100 */
[----:B------:R-:W-:Y:S05]  /*0e60*/  BRA.U !UP6, `(.L_x_15) ;  /* 0x000000010e087547 */ /* 0x000fea000b800000 */
[----:B-1-3--:R-:W-:Y:S01]  /*0e70*/  UCGABAR_ARV ;  /* 0x00000000000079c7 */ /* 0x00afe20008000000 */
[----:B------:R-:W-:Y:S05]  /*0e80*/  BRA `(.L_x_16) ;  /* 0x0000000000047947 */ /* 0x000fea0003800000 */
.L_x_15:
[----:B-1-3--:R-:W-:Y:S01]  /*0e90*/  NOP ;  /* 0x0000000000007918 */ /* 0x00afe20000000000 */
.L_x_16:
[----:B------:R-:W1:Y:S01]  /*0ea0*/  S2UR UR23, SR_CTAID.X ;  /* 0x00000000001779c3 */ /* 0x000e620000002500 */
[----:B------:R-:W-:-:S05]  /*0eb0*/  CS2R.32 R82, SR_CgaSize ;  /* 0x0000000000527805 */ /* 0x000fca0000008a00 */
[----:B------:R-:W-:-:S05]  /*0ec0*/  IMAD R82, R82, -0xa0, RZ ;  /* 0xffffff6052527824 */ /* 0x000fca00078e02ff */
[----:B--2---:R-:W-:-:S14]  /*0ed0*/  R2UR UR5, R82 ;  /* 0x00000000520572ca */ /* 0x004fdc00000e0000 */
[----:B------:R-:W2:Y:S01]  /*0ee0*/  LDCU UR5, c[0x0][UR5+0x2b0] ;  /* 0x00005600050577ac */ /* 0x000ea20008000800 */
[----:B------:R-:W-:-:S05]  /*0ef0*/  CS2R.32 R82, SR_CgaSize ;  /* 0x0000000000527805 */ /* 0x000fca0000008a00 */
[----:B------:R-:W-:-:S05]  /*0f00*/  IMAD R82, R82, -0xa0, RZ ;  /* 0xffffff6052527824 */ /* 0x000fca00078e02ff */
[----:B------:R-:W-:-:S14]  /*0f10*/  R2UR UR4, R82 ;  /* 0x00000000520472ca */ /* 0x000fdc00000e0000 */
[----:B------:R-:W3:Y:S01]  /*0f20*/  LDCU UR4, c[0x0][UR4+0x2b4] ;  /* 0x00005680040477ac */ /* 0x000ee20008000800 */
[----:B------:R-:W4:Y:S01]  /*0f30*/  S2UR UR28, SR_CTAID.Y ;  /* 0x00000000001c79c3 */ /* 0x000f220000002600 */
[----:B------:R-:W-:-:S05]  /*0f40*/  CS2R.32 R82, SR_CgaSize ;  /* 0x0000000000527805 */ /* 0x000fca0000008a00 */
[----:B------:R-:W-:-:S05]  /*0f50*/  IMAD R82, R82, -0xa0, RZ ;  /* 0xffffff6052527824 */ /* 0x000fca00078e02ff */
[----:B------:R-:W-:-:S14]  /*0f60*/  R2UR UR7, R82 ;  /* 0x00000000520772ca */ /* 0x000fdc00000e0000 */
[----:B------:R-:W3:Y:S01]  /*0f70*/  LDCU UR7, c[0x0][UR7+0x2a4] ;  /* 0x00005480070777ac */ /* 0x000ee20008000800 */
[----:B------:R-:W-:Y:S01]  /*0f80*/  UISETP.GT.U32.AND UP0, UPT, UR68, 0xffff, UPT ;  /* 0x0000ffff4400788c */ /* 0x000fe2000bf04070 */
[----:B------:R-:W-:-:S05]  /*0f90*/  CS2R.32 R82, SR_CgaSize ;  /* 0x0000000000527805 */ /* 0x000fca0000008a00 */
[----:B------:R-:W-:-:S05]  /*0fa0*/  IMAD R82, R82, -0xa0, RZ ;  /* 0xffffff6052527824 */ /* 0x000fca00078e02ff */
[----:B------:R-:W-:-:S14]  /*0fb0*/  R2UR UR63, R82 ;  /* 0x00000000523f72ca */ /* 0x000fdc00000e0000 */
[----:B------:R-:W3:Y:S01]  /*0fc0*/  LDCU UR63, c[0x0][UR63+0x2a0] ;  /* 0x000054003f3f77ac */ /* 0x000ee20008000800 */
[----:B------:R-:W3:Y:S01]  /*0fd0*/  LDCU UR21, c[0x0][0xb24] ;  /* 0x00016480ff1577ac */ /* 0x000ee20008000800 */
[----:B------:R-:W3:Y:S01]  /*0fe0*/  LDCU UR42, c[0x0][0xb24] ;  /* 0x00016480ff2a77ac */ /* 0x000ee20008000800 */
[----:B-1----:R-:W-:Y:S01]  /*0ff0*/  I2FP.F32.U32 R3, UR23 ;  /* 0x0000001700037c45 */ /* 0x002fe20008201000 */
[----:B------:R-:W1:Y:S04]  /*1000*/  LDCU UR25, c[0x0][0xb30] ;  /* 0x00016600ff1977ac */ /* 0x000e680008000800 */
[----:B--2---:R-:W-:Y:S01]  /*1010*/  FMUL R3, R3, UR5 ;  /* 0x0000000503037c20 */ /* 0x004fe20008400000 */
[----:B------:R-:W-:Y:S01]  /*1020*/  USEL UR5, UR68, 0xffff, !UP0 ;  /* 0x0000ffff44057887 */ /* 0x000fe2000c000000 */
[----:B----4-:R-:W-:Y:S01]  /*1030*/  I2FP.F32.U32 R2, UR28 ;  /* 0x0000001c00027c45 */ /* 0x010fe20008201000 */
[----:B------:R-:W-:-:S03]  /*1040*/  USHF.L.U32 UR30, UR47, 0x9, URZ ;  /* 0x000000092f1e7899 */ /* 0x000fc600080006ff */
[----:B------:R-:W2:Y:S01]  /*1050*/  F2I.U32.TRUNC.NTZ R3, R3 ;  /* 0x0000000300037305 */ /* 0x000ea2000020f000 */
[----:B------:R-:W-:Y:S01]  /*1060*/  ULOP3.LUT UR29, UR5, 0xffff, URZ, 0xc0, !UPT ;  /* 0x0000ffff051d7892 */ /* 0x000fe2000f8ec0ff */
[----:B---3--:R-:W-:-:S06]  /*1070*/  FMUL R2, R2, UR4 ;  /* 0x0000000402027c20 */ /* 0x008fcc0008400000 */
[----:B------:R-:W3:Y:S01]  /*1080*/  F2I.U32.TRUNC.NTZ R2, R2 ;  /* 0x0000000200027305 */ /* 0x000ee2000020f000 */
[----:B--2---:R-:W-:Y:S02]  /*1090*/  R2UR UR4, R3 ;  /* 0x00000000030472ca */ /* 0x004fe400000e0000 */
[----:B------:R-:W-:Y:S02]  /*10a0*/  PRMT R3, RZ, 0x7610, R3 ;  /* 0x00007610ff037816 */ /* 0x000fe40000000003 */
[----:B---3--:R-:W-:Y:S02]  /*10b0*/  R2UR UR6, R2 ;  /* 0x00000000020672ca */ /* 0x008fe400000e0000 */
[----:B------:R-:W-:-:S07]  /*10c0*/  PRMT R2, RZ, 0x7610, R2 ;  /* 0x00007610ff027816 */ /* 0x000fce0000000002 */
[----:B------:R-:W-:-:S04]  /*10d0*/  UIADD3 UR5, UPT, UPT, -UR4, URZ, URZ ;  /* 0x000000ff04057290 */ /* 0x000fc8000fffe1ff */
[----:B------:R-:W-:Y:S02]  /*10e0*/  UIMAD UR63, UR63, UR5, UR23 ;  /* 0x000000053f3f72a4 */ /* 0x000fe4000f8e0217 */
[----:B------:R-:W-:-:S04]  /*10f0*/  UIADD3 UR4, UPT, UPT, -UR6, URZ, URZ ;  /* 0x000000ff06047290 */ /* 0x000fc8000fffe1ff */
[----:B------:R-:W-:-:S06]  /*1100*/  UIMAD UR4, UR7, UR4, UR28 ;  /* 0x00000004070472a4 */ /* 0x000fcc000f8e021c */
[----:B------:R-:W-:Y:S01]  /*1110*/  IMAD.U32 R82, RZ, RZ, UR4 ;  /* 0x00000004ff527e24 */ /* 0x000fe2000f8e00ff */
[----:B-1----:R-:W-:Y:S06]  /*1120*/  BRA.U UP5, `(.L_x_17) ;  /* 0x0000000105687547 */ /* 0x002fec000b800000 */
[----:B------:R-:W-:Y:S01]  /*1130*/  R2UR UR4, R82 ;  /* 0x00000000520472ca */ /* 0x000fe200000e0000 */
[----:B------:R-:W-:-:S12]  /*1140*/  ULOP3.LUT UR5, UR63, 0x4, URZ, 0x3c, !UPT ;  /* 0x000000043f057892 */ /* 0x000fd8000f8e3cff */
[----:B------:R-:W-:Y:S02]  /*1150*/  UISETP.NE.AND UP0, UPT, UR4, URZ, UPT ;  /* 0x000000ff0400728c */ /* 0x000fe4000bf05270 */
[----:B------:R-:W-:Y:S02]  /*1160*/  ULOP3.LUT UR4, UR63, 0x2, URZ, 0x3c, !UPT ;  /* 0x000000023f047892 */ /* 0x000fe4000f8e3cff */
[----:B------:R-:W-:-:S04]  /*1170*/  UISETP.GT.U32.AND UP2, UPT, UR63, 0x1, UP0 ;  /* 0x000000013f00788c */ /* 0x000fc80008744070 */
[----:B------:R-:W-:Y:S02]  /*1180*/  USEL UR8, URZ, 0x1, UP2 ;  /* 0x00000001ff087887 */ /* 0x000fe40009000000 */
[----:B------:R-:W-:Y:S02]  /*1190*/  USEL UR7, URZ, 0x2, UP2 ;  /* 0x00000002ff077887 */ /* 0x000fe40009000000 */
[----:B------:R-:W-:Y:S02]  /*11a0*/  UISETP.GT.U32.AND UP2, UPT, UR4, 0x1, UP0 ;  /* 0x000000010400788c */ /* 0x000fe40008744070 */
[----:B------:R-:W-:Y:S02]  /*11b0*/  ULOP3.LUT UR4, UR63, 0x6, URZ, 0x3c, !UPT ;  /* 0x000000063f047892 */ /* 0x000fe4000f8e3cff */
[----:B------:R-:W-:Y:S02]  /*11c0*/  USEL UR6, URZ, 0x4, UP2 ;  /* 0x00000004ff067887 */ /* 0x000fe40009000000 */
[----:B------:R-:W-:-:S02]  /*11d0*/  USEL UR9, URZ, 0x8, UP2 ;  /* 0x00000008ff097887 */ /* 0x000fc40009000000 */
[----:B------:R-:W-:Y:S02]  /*11e0*/  UISETP.GT.U32.AND UP2, UPT, UR5, 0x1, UP0 ;  /* 0x000000010500788c */ /* 0x000fe40008744070 */
[----:B------:R-:W-:Y:S02]  /*11f0*/  UISETP.GT.U32.AND UP0, UPT, UR4, 0x1, UP0 ;  /* 0x000000010400788c */ /* 0x000fe40008704070 */
[----:B------:R-:W-:Y:S02]  /*1200*/  USEL UR4, URZ, 0x10, UP2 ;  /* 0x00000010ff047887 */ /* 0x000fe40009000000 */
[----:B------:R-:W-:Y:S02]  /*1210*/  UIADD3 UR5, UPT, UPT, UR6, UR7, UR8 ;  /* 0x0000000706057290 */ /* 0x000fe4000fffe008 */
[----:B------:R-:W-:Y:S02]  /*1220*/  USEL UR7, URZ, 0x40, UP0 ;  /* 0x00000040ff077887 */ /* 0x000fe40008000000 */
[----:B------:R-:W-:-:S02]  /*1230*/  USEL UR8, URZ, 0x20, UP2 ;  /* 0x00000020ff087887 */ /* 0x000fc40009000000 */
[----:B------:R-:W-:Y:S02]  /*1240*/  UIADD3 UR5, UPT, UPT, UR4, UR5, UR9 ;  /* 0x0000000504057290 */ /* 0x000fe4000fffe009 */
[----:B------:R-:W-:Y:S02]  /*1250*/  ULOP3.LUT UR4, UR63, 0xfffffffe, URZ, 0xc0, !UPT ;  /* 0xfffffffe3f047892 */ /* 0x000fe4000f8ec0ff */
[----:B------:R-:W-:Y:S02]  /*1260*/  USEL UR6, URZ, 0x80, UP0 ;  /* 0x00000080ff067887 */ /* 0x000fe40008000000 */
[----:B------:R-:W-:-:S03]  /*1270*/  UIADD3 UR5, UPT, UPT, UR7, UR5, UR8 ;  /* 0x0000000507057290 */ /* 0x000fc6000fffe008 */
[----:B------:R-:W-:Y:S01]  /*1280*/  UMOV UR7, 0x3 ;  /* 0x0000000300077882 */ /* 0x000fe20000000000 */
[----:B------:R-:W-:Y:S02]  /*1290*/  UIADD3 UR5, UPT, UPT, UR5, UR6, URZ ;  /* 0x0000000605057290 */ /* 0x000fe4000fffe0ff */
[----:B------:R-:W-:-:S04]  /*12a0*/  USHF.L.U32 UR4, UR7, UR4, URZ ;  /* 0x0000000407047299 */ /* 0x000fc800080006ff */
[----:B------:R-:W-:Y:S02]  /*12b0*/  MOV R3, UR5 ;  /* 0x0000000500037c02 */ /* 0x000fe40008000f00 */
[----:B------:R-:W-:-:S07]  /*12c0*/  IMAD.U32 R2, RZ, RZ, UR4 ;  /* 0x00000004ff027e24 */ /* 0x000fce000f8e00ff */
.L_x_17:
[----:B------:R-:W1:Y:S01]  /*12d0*/  S2UR UR36, SR_CTAID.Z ;  /* 0x00000000002479c3 */ /* 0x000e620000002700 */
[----:B------:R-:W-:Y:S01]  /*12e0*/  UISETP.GE.AND UP0, UPT, UR21, 0x1, UPT ;  /* 0x000000011500788c */ /* 0x000fe2000bf06270 */
[----:B------:R-:W-:Y:S01]  /*12f0*/  UMOV UR26, 0x55 ;  /* 0x00000055001a7882 */ /* 0x000fe20000000000 */
[----:B------:R-:W-:-:S07]  /*1300*/  UMOV UR24, UR23 ;  /* 0x0000001700187c82 */ /* 0x000fce0008000000 */
[----:B------:R-:W-:Y:S05]  /*1310*/  BRA.U !UP0, `(.L_x_18) ;  /* 0x0000000108d47547 */ /* 0x000fea000b800000 */
[----:B------:R-:W2:Y:S01]  /*1320*/  LDCU.128 UR16, c[0x0][0xb10] ;  /* 0x00016200ff1077ac */ /* 0x000ea20008000c00 */
[----:B------:R-:W3:Y:S01]  /*1330*/  LDCU UR6, c[0x0][0x370] ;  /* 0x00006e00ff0677ac */ /* 0x000ee20008000800 */
[----:B------:R-:W4:Y:S01]  /*1340*/  LDCU UR7, c[0x0][0x374] ;  /* 0x00006e80ff0777ac */ /* 0x000f220008000800 */
[----:B------:R-:W1:Y:S01]  /*1350*/  LDCU UR22, c[0x0][0xb0c] ;  /* 0x00016180ff1677ac */ /* 0x000e620008000800 */
[----:B------:R-:W1:Y:S01]  /*1360*/  LDCU UR24, c[0x0][0xb20] ;  /* 0x00016400ff1877ac */ /* 0x000e620008000800 */
[----:B------:R-:W1:Y:S01]  /*1370*/  LDCU.64 UR8, c[0x0][0xb28] ;  /* 0x00016500ff0877ac */ /* 0x000e620008000a00 */
[----:B--2---:R-:W-:Y:S02]  /*1380*/  UISETP.NE.AND UP3, UPT, UR18, 0x1, UPT ;  /* 0x000000011200788c */ /* 0x004fe4000bf65270 */
[----:B----4-:R-:W-:Y:S02]  /*1390*/  UIMAD.WIDE.U32 UR10, UR7, UR19, URZ ;  /* 0x00000013070a72a5 */ /* 0x010fe4000f8e00ff */
[----:B---3--:R-:W-:-:S02]  /*13a0*/  UIMAD.WIDE.U32 UR12, UR6, UR16, URZ ;  /* 0x00000010060c72a5 */ /* 0x008fc4000f8e00ff */
[----:B-1----:R-:W-:Y:S02]  /*13b0*/  UISETP.NE.AND UP0, UPT, UR22, 0x1, UPT ;  /* 0x000000011600788c */ /* 0x002fe4000bf05270 */
[----:B------:R-:W-:Y:S01]  /*13c0*/  UIMAD.WIDE.U32 UR4, UR23, UR16, URZ ;  /* 0x00000010170472a5 */ /* 0x000fe2000f8e00ff */
[----:B------:R-:W-:Y:S02]  /*13d0*/  UMOV UR10, UR11 ;  /* 0x0000000b000a7c82 */ /* 0x000fe40008000000 */
[----:B------:R-:W-:Y:S01]  /*13e0*/  UMOV UR12, UR13 ;  /* 0x0000000d000c7c82 */ /* 0x000fe20008000000 */
[----:B------:R-:W-:Y:S02]  /*13f0*/  @UP3 USHF.R.U32.HI UR7, URZ, UR24, UR10 ;  /* 0x00000018ff073299 */ /* 0x000fe4000801160a */
[----:B------:R-:W-:Y:S01]  /*1400*/  UISETP.NE.AND UP2, UPT, UR21, 0x1, UPT ;  /* 0x000000011500788c */ /* 0x000fe2000bf45270 */
[----:B------:R-:W-:Y:S02]  /*1410*/  UMOV UR4, UR5 ;  /* 0x0000000500047c82 */ /* 0x000fe40008000000 */
[----:B------:R-:W-:-:S02]  /*1420*/  @UP0 USHF.R.U32.HI UR6, URZ, UR17, UR12 ;  /* 0x00000011ff060299 */ /* 0x000fc4000801160c */
[----:B------:R-:W-:Y:S02]  /*1430*/  USHF.R.U32.HI UR4, URZ, UR17, UR4 ;  /* 0x00000011ff047299 */ /* 0x000fe40008011604 */
[----:B------:R-:W-:Y:S02]  /*1440*/  UIMAD.WIDE.U32 UR12, UR28, UR19, URZ ;  /* 0x000000131c0c72a5 */ /* 0x000fe4000f8e00ff */
[----:B------:R-:W-:Y:S02]  /*1450*/  UIMAD.WIDE.U32 UR10, UR7, UR8, URZ ;  /* 0x00000008070a72a5 */ /* 0x000fe4000f8e00ff */
[----:B------:R-:W-:Y:S02]  /*1460*/  UIMAD.WIDE.U32 UR14, UR6, UR8, URZ ;  /* 0x00000008060e72a5 */ /* 0x000fe4000f8e00ff */
[----:B------:R-:W-:-:S03]  /*1470*/  USEL UR5, UR23, UR4, !UP0 ;  /* 0x0000000417057287 */ /* 0x000fc6000c000000 */
[----:B------:R-:W-:Y:S01]  /*1480*/  UMOV UR4, UR13 ;  /* 0x0000000d00047c82 */ /* 0x000fe20008000000 */
[----:B------:R-:W-:Y:S01]  /*1490*/  UMOV UR10, UR11 ;  /* 0x0000000b000a7c82 */ /* 0x000fe20008000000 */
[----:B------:R-:W-:Y:S02]  /*14a0*/  USHF.R.U32.HI UR4, URZ, UR24, UR4 ;  /* 0x00000018ff047299 */ /* 0x000fe40008011604 */
[----:B------:R-:W-:Y:S01]  /*14b0*/  @UP2 USHF.R.U32.HI UR7, URZ, UR9, UR10 ;  /* 0x00000009ff072299 */ /* 0x000fe2000801160a */
[----:B------:R-:W-:Y:S01]  /*14c0*/  UMOV UR14, UR15 ;  /* 0x0000000f000e7c82 */ /* 0x000fe20008000000 */
[----:B------:R-:W-:Y:S02]  /*14d0*/  USEL UR4, UR28, UR4, !UP3 ;  /* 0x000000041c047287 */ /* 0x000fe4000d800000 */
[----:B------:R-:W-:Y:S02]  /*14e0*/  @UP2 USHF.R.U32.HI UR6, URZ, UR9, UR14 ;  /* 0x00000009ff062299 */ /* 0x000fe4000801160e */
[----:B------:R-:W-:-:S02]  /*14f0*/  UIMAD UR7, UR7, UR21, URZ ;  /* 0x00000015070772a4 */ /* 0x000fc4000f8e02ff */
[----:B------:R-:W-:Y:S02]  /*1500*/  UIMAD UR12, UR6, UR21, URZ ;  /* 0x00000015060c72a4 */ /* 0x000fe4000f8e02ff */
[----:B------:R-:W-:Y:S02]  /*1510*/  UISETP.GE.AND UP0, UPT, UR4, UR7, UPT ;  /* 0x000000070400728c */ /* 0x000fe4000bf06270 */
[----:B------:R-:W-:Y:S02]  /*1520*/  UIMAD.WIDE.U32 UR10, UR4, UR8, URZ ;  /* 0x00000008040a72a5 */ /* 0x000fe4000f8e00ff */
[----:B------:R-:W-:Y:S02]  /*1530*/  UISETP.GE.OR UP0, UPT, UR5, UR12, UP0 ;  /* 0x0000000c0500728c */ /* 0x000fe40008706670 */
[----:B------:R-:W-:Y:S02]  /*1540*/  UIMAD.WIDE.U32 UR12, UR5, UR8, URZ ;  /* 0x00000008050c72a5 */ /* 0x000fe4000f8e00ff */
[----:B------:R-:W-:Y:S01]  /*1550*/  UIADD3 UR10, UPT, UPT, -UR4, URZ, URZ ;  /* 0x000000ff040a7290 */ /* 0x000fe2000fffe1ff */
[----:B------:R-:W-:Y:S01]  /*1560*/  UMOV UR8, UR11 ;  /* 0x0000000b00087c82 */ /* 0x000fe20008000000 */
[----:B------:R-:W-:-:S02]  /*1570*/  UIADD3 UR24, UPT, UPT, -UR5, URZ, URZ ;  /* 0x000000ff05187290 */ /* 0x000fc4000fffe1ff */
[----:B------:R-:W-:-:S03]  /*1580*/  USHF.R.U32.HI UR8, URZ, UR9, UR8 ;  /* 0x00000009ff087299 */ /* 0x000fc60008011608 */
[----:B------:R-:W-:Y:S01]  /*1590*/  @!UP0 UMOV UR7, UR13 ;  /* 0x0000000d00078c82 */ /* 0x000fe20008000000 */
[----:B------:R-:W-:Y:S02]  /*15a0*/  UIMAD UR28, UR18, UR10, UR28 ;  /* 0x0000000a121c72a4 */ /* 0x000fe4000f8e021c */
[----:B------:R-:W-:Y:S02]  /*15b0*/  USEL UR8, UR4, UR8, !UP2 ;  /* 0x0000000804087287 */ /* 0x000fe4000d000000 */
[----:B------:R-:W-:Y:S02]  /*15c0*/  @!UP0 USHF.R.U32.HI UR7, URZ, UR9, UR7 ;  /* 0x00000009ff078299 */ /* 0x000fe40008011607 */
[----:B------:R-:W-:Y:S02]  /*15d0*/  UIADD3 UR9, UPT, UPT, -UR8, URZ, URZ ;  /* 0x000000ff08097290 */ /* 0x000fe4000fffe1ff */
[----:B------:R-:W-:Y:S02]  /*15e0*/  @!UP0 USEL UR7, UR5, UR7, !UP2 ;  /* 0x0000000705078287 */ /* 0x000fe4000d000000 */
[----:B------:R-:W-:-:S02]  /*15f0*/  UIMAD UR9, UR21, UR9, UR4 ;  /* 0x00000009150972a4 */ /* 0x000fc4000f8e0204 */
[----:B------:R-:W-:Y:S02]  /*1600*/  @!UP0 UIADD3 UR8, UPT, UPT, UR8, -UR7, URZ ;  /* 0x8000000708088290 */ /* 0x000fe4000fffe0ff */
[----:B------:R-:W-:Y:S02]  /*1610*/  @!UP0 UIMAD UR6, UR9, UR6, UR7 ;  /* 0x00000006090682a4 */ /* 0x000fe4000f8e0207 */
[----:B------:R-:W-:Y:S02]  /*1620*/  @!UP0 UIMAD UR4, UR8, UR21, UR5 ;  /* 0x00000015080482a4 */ /* 0x000fe4000f8e0205 */
[----:B------:R-:W-:Y:S02]  /*1630*/  UIMAD UR24, UR22, UR24, UR23 ;  /* 0x00000018161872a4 */ /* 0x000fe4000f8e0217 */
[----:B------:R-:W-:Y:S01]  /*1640*/  UIMAD UR28, UR4, UR18, UR28 ;  /* 0x00000012041c72a4 */ /* 0x000fe2000f8e021c */
[----:B------:R-:W-:Y:S02]  /*1650*/  @!UP0 UMOV UR5, UR6 ;  /* 0x0000000600058c82 */ /* 0x000fe40008000000 */
[----:B------:R-:W-:-:S12]  /*1660*/  UIMAD UR24, UR5, UR22, UR24 ;  /* 0x00000016051872a4 */ /* 0x000fd8000f8e0218 */
.L_x_18:
[----:B------:R-:W-:Y:S02]  /*1670*/  UISETP.NE.AND UP2, UPT, UR25, 0x1, UPT ;  /* 0x000000011900788c */ /* 0x000fe4000bf45270 */
[----:B------:R-:W-:Y:S02]  /*1680*/  UISETP.NE.AND UP0, UPT, UR20, 0x2, UPT ;  /* 0x000000021400788c */ /* 0x000fe4000bf05270 */
[----:B------:R-:W-:Y:S02]  /*1690*/  ULOP3.LUT UR30, UR30, 0xc00, URZ, 0xc0, !UPT ;  /* 0x00000c001e1e7892 */ /* 0x000fe4000f8ec0ff */
[----:B------:R-:W-:-:S03]  /*16a0*/  USHF.L.U32 UR29, UR26, UR29, URZ ;  /* 0x0000001d1a1d7299 */ /* 0x000fc600080006ff */
[----:B------:R-:W-:Y:S09]  /*16b0*/  BRA.U UP2, `(.L_x_19) ;  /* 0x0000000102407547 */ /* 0x000ff2000b800000 */
[----:B------:R-:W2:Y:S01]  /*16c0*/  LDCU.128 UR8, c[0x0][0xb10] ;  /* 0x00016200ff0877ac */ /* 0x000ea20008000c00 */
[----:B------:R-:W3:Y:S01]  /*16d0*/  LDCU UR12, c[0x0][0xb0c] ;  /* 0x00016180ff0c77ac */ /* 0x000ee20008000800 */
[----:B------:R-:W4:Y:S01]  /*16e0*/  LDCU UR13, c[0x0][0xb20] ;  /* 0x00016400ff0d77ac */ /* 0x000f220008000800 */
[----:B--2---:R-:W-:Y:S02]  /*16f0*/  UIMAD.WIDE.U32 UR4, UR24, UR8, URZ ;  /* 0x00000008180472a5 */ /* 0x004fe4000f8e00ff */
[----:B------:R-:W-:Y:S02]  /*1700*/  UIMAD.WIDE.U32 UR6, UR28, UR11, URZ ;  /* 0x0000000b1c0672a5 */ /* 0x000fe4000f8e00ff */
[----:B---3--:R-:W-:Y:S02]  /*1710*/  UISETP.NE.AND UP2, UPT, UR12, 0x1, UPT ;  /* 0x000000010c00788c */ /* 0x008fe4000bf45270 */
[----:B------:R-:W-:-:S03]  /*1720*/  USHF.R.U32.HI UR5, URZ, UR9, UR5 ;  /* 0x00000009ff057299 */ /* 0x000fc60008011605 */
[----:B------:R-:W-:Y:S01]  /*1730*/  UMOV UR4, UR7 ;  /* 0x0000000700047c82 */ /* 0x000fe20008000000 */
[----:B------:R-:W-:Y:S02]  /*1740*/  USEL UR5, UR24, UR5, !UP2 ;  /* 0x0000000518057287 */ /* 0x000fe4000d000000 */
[----:B------:R-:W-:Y:S02]  /*1750*/  UISETP.NE.AND UP2, UPT, UR10, 0x1, UPT ;  /* 0x000000010a00788c */ /* 0x000fe4000bf45270 */
[----:B----4-:R-:W-:-:S04]  /*1760*/  USHF.R.U32.HI UR4, URZ, UR13, UR4 ;  /* 0x0000000dff047299 */ /* 0x010fc80008011604 */
[----:B------:R-:W-:-:S04]  /*1770*/  USEL UR4, UR28, UR4, !UP2 ;  /* 0x000000041c047287 */ /* 0x000fc8000d000000 */
[----:B------:R-:W-:Y:S02]  /*1780*/  UIADD3 UR6, UPT, UPT, -UR4, UR5, URZ ;  /* 0x0000000504067290 */ /* 0x000fe4000fffe1ff */
[----:B------:R-:W-:Y:S02]  /*1790*/  UIADD3 UR4, UPT, UPT, UR4, -UR5, URZ ;  /* 0x8000000504047290 */ /* 0x000fe4000fffe0ff */
[----:B------:R-:W-:Y:S02]  /*17a0*/  UIMAD UR28, UR6, UR10, UR28 ;  /* 0x0000000a061c72a4 */ /* 0x000fe4000f8e021c */
[----:B------:R-:W-:-:S12]  /*17b0*/  UIMAD UR24, UR4, UR12, UR24 ;  /* 0x0000000c041872a4 */ /* 0x000fd8000f8e0218 */
.L_x_19:
[----:B------:R-:W-:Y:S05]  /*17c0*/  BRA.U !UP6, `(.L_x_20) ;  /* 0x000000010e0c7547 */ /* 0x000fea000b800000 */
[----:B------:R-:W-:Y:S01]  /*17d0*/  UCGABAR_WAIT ;  /* 0x0000000000007dc7 */ /* 0x000fe20008000000 */
[----:B------:R-:W-:Y:S01]  /*17e0*/  CCTL.IVALL ;  /* 0x00000000ff00798f */ /* 0x000fe20002000000 */
[----:B------:R-:W-:Y:S05]  /*17f0*/  BRA `(.L_x_21) ;  /* 0x0000000000047947 */ /* 0x000fea0003800000 */
.L_x_20:
[----:B------:R-:W-:Y:S06]  /*1800*/  BAR.SYNC.DEFER_BLOCKING 0x0 ;  /* 0x0000000000007b1d */ /* 0x000fec0000010000 */
.L_x_21:
[----:B------:R-:W-:Y:S05]  /*1810*/  BRA.U UP0, `(.L_x_22) ;  /* 0x00000015005c7547 */ /* 0x000fea000b800000 */
[----:B------:R-:W2:Y:S01]  /*1820*/  LDCU UR6, c[0x0][0x38c] ;  /* 0x00007180ff0677ac */ /* 0x000ea20008000800 */
[----:B------:R-:W-:Y:S01]  /*1830*/  PLOP3.LUT P1, PT, PT, PT, UP4, 0x80, 0x8 ;  /* 0x000000000008781c */ /* 0x000fe20003f2f048 */
[----:B------:R-:W-:Y:S01]  /*1840*/  IMAD.MOV.U32 R12, RZ, RZ, 0x1 ;  /* 0x00000001ff0c7424 */ /* 0x000fe200078e00ff */
[----:B------:R-:W-:Y:S01]  /*1850*/  ISETP.NE.AND P2, PT, R0, RZ, P3 ;  /* 0x000000ff0000720c */ /* 0x000fe20001f45270 */
[----:B------:R-:W-:Y:S01]  /*1860*/  UISETP.NE.AND UP1, UPT, UR20, URZ, UPT ;  /* 0x000000ff1400728c */ /* 0x000fe2000bf25270 */
[----:B------:R-:W-:Y:S02]  /*1870*/  PLOP3.LUT P1, PT, P1, PT, PT, 0x8, 0x80 ;  /* 0x000000000080781c */ /* 0x000fe40000f2e170 */
[----:B------:R-:W-:Y:S01]  /*1880*/  CS2R R10, SRZ ;  /* 0x00000000000a7805 */ /* 0x000fe2000001ff00 */
[----:B------:R-:W-:Y:S01]  /*1890*/  IMAD.MOV.U32 R9, RZ, RZ, RZ ;  /* 0x000000ffff097224 */ /* 0x000fe200078e00ff */
[----:B------:R-:W3:Y:S01]  /*18a0*/  LDCU UR48, c[0x0][0x370] ;  /* 0x00006e00ff3077ac */ /* 0x000ee20008000800 */
[----:B------:R-:W-:Y:S01]  /*18b0*/  IMAD.MOV.U32 R8, RZ, RZ, 0x1 ;  /* 0x00000001ff087424 */ /* 0x000fe200078e00ff */
[----:B------:R-:W-:Y:S01]  /*18c0*/  USEL UR31, UR43, 0x2, UP1 ;  /* 0x000000022b1f7887 */ /* 0x000fe20008800000 */
[----:B------:R-:W4:Y:S01]  /*18d0*/  LDCU.64 UR40, c[0x0][0x348] ;  /* 0x00006900ff2877ac */ /* 0x000f220008000a00 */
[----:B--2---:R-:W-:-:S02]  /*18e0*/  UIADD3 UR5, UPT, UPT, UR6, 0x7f, URZ ;  /* 0x0000007f06057890 */ /* 0x004fc4000fffe0ff */
[----:B------:R-:W-:Y:S02]  /*18f0*/  USHF.L.U32 UR55, UR23, 0x7, URZ ;  /* 0x0000000717377899 */ /* 0x000fe400080006ff */
[----:B------:R-:W-:Y:S02]  /*1900*/  USHF.R.S32.HI UR4, URZ, 0x1f, UR5 ;  /* 0x0000001fff047899 */ /* 0x000fe40008011405 */
[----:B------:R-:W-:Y:S02]  /*1910*/  UIADD3 UR54, UPT, UPT, UR6, 0xfe, URZ ;  /* 0x000000fe06367890 */ /* 0x000fe4000fffe0ff */
[----:B------:R-:W-:Y:S02]  /*1920*/  ULEA.HI UR4, UR4, UR5, URZ, 0x7 ;  /* 0x0000000504047291 */ /* 0x000fe4000f8f38ff */
[----:B------:R-:W-:Y:S02]  /*1930*/  USHF.L.U32 UR5, UR23, 0x6, URZ ;  /* 0x0000000617057899 */ /* 0x000fe400080006ff */
[----:B------:R-:W-:-:S02]  /*1940*/  USHF.R.S32.HI UR50, URZ, 0x7, UR4 ;  /* 0x00000007ff327899 */ /* 0x000fc40008011404 */
[----:B------:R-:W-:Y:S02]  /*1950*/  UIADD3 UR4, UPT, UPT, UR6, -0x1, URZ ;  /* 0xffffffff06047890 */ /* 0x000fe4000fffe0ff */
[----:B------:R-:W-:Y:S02]  /*1960*/  UISETP.LT.U32.AND UP0, UPT, UR50, 0x4, UPT ;  /* 0x000000043200788c */ /* 0x000fe4000bf01070 */
[----:B------:R-:W-:Y:S02]  /*1970*/  UISETP.GE.U32.AND UP2, UPT, UR4, -0xff, UPT ;  /* 0xffffff010400788c */ /* 0x000fe4000bf46070 */
[----:B------:R-:W-:Y:S02]  /*1980*/  USEL UR49, UR50, 0x4, UP0 ;  /* 0x0000000432317887 */ /* 0x000fe40008000000 */
[----:B------:R-:W-:Y:S02]  /*1990*/  ULOP3.LUT UR5, UR5, 0x40, URZ, 0xc0, !UPT ;  /* 0x0000004005057892 */ /* 0x000fe4000f8ec0ff */
[----:B------:R-:W-:Y:S01]  /*19a0*/  UIADD3 UR4, UPT, UPT, UR49, -0x1, URZ ;  /* 0xffffffff31047890 */ /* 0x000fe2000fffe0ff */
[----:B------:R-:W2:Y:S04]  /*19b0*/  LDCU UR46, c[0x0][0x374] ;  /* 0x00006e80ff2e77ac */ /* 0x000ea80008000800 */
[----:B------:R-:W-:-:S02]  /*19c0*/  @UP2 UIADD3 UR4, UPT, UPT, UR49, URZ, URZ ;  /* 0x000000ff31042290 */ /* 0x000fc4000fffe0ff */
[----:B------:R-:W-:Y:S02]  /*19d0*/  ULEA.HI UR52, UR30, UR5, URZ, 0x1a ;  /* 0x000000051e347291 */ /* 0x000fe4000f8fd0ff */
[----:B------:R-:W-:Y:S02]  /*19e0*/  UIADD3 UR53, UPT, UPT, UR50, -UR49, URZ ;  /* 0x8000003132357290 */ /* 0x000fe4000fffe0ff */
[----:B------:R-:W-:Y:S02]  /*19f0*/  UIADD3 UR43, UPT, UPT, UR4, 0x1, URZ ;  /* 0x00000001042b7890 */ /* 0x000fe4000fffe0ff */
[----:B------:R-:W-:Y:S01]  /*1a00*/  UIADD3 UR51, UPT, UPT, -UR4, URZ, URZ ;  /* 0x000000ff04337290 */ /* 0x000fe2000fffe1ff */
[----:B---34-:R-:W-:-:S11]  /*1a10*/  UMOV UR15, URZ ;  /* 0x000000ff000f7c82 */ /* 0x018fd60008000000 */
.L_x_44:
[----:B------:R-:W-:Y:S01]  /*1a20*/  UISETP.NE.AND UP0, UPT, UR47, URZ, UPT ;  /* 0x000000ff2f00728c */ /* 0x000fe2000bf05270 */
[----:B------:R-:W3:Y:S08]  /*1a30*/  S2UR UR47, SR_CgaCtaId ;  /* 0x00000000002f79c3 */ /* 0x000ef00000008800 */
[----:B-1----:R-:W-:Y:S05]  /*1a40*/  BRA.U UP0, `(.L_x_23) ;  /* 0x0000000100347547 */ /* 0x002fea000b800000 */
[----:B------:R-:W4:Y:S01]  /*1a50*/  S2R R0, SR_CgaCtaId ;  /* 0x0000000000007919 */ /* 0x000f220000008800 */
[----:B------:R-:W-:Y:S02]  /*1a60*/  MOV R3, 0x400 ;  /* 0x0000040000037802 */ /* 0x000fe40000000f00 */
[----:B------:R-:W-:Y:S02]  /*1a70*/  SHF.L.U32 R2, R8, 0x1f, RZ ;  /* 0x0000001f08027819 */ /* 0x000fe400000006ff */
[----:B----4-:R-:W-:-:S05]  /*1a80*/  LEA R0, R0, R3, 0x18 ;  /* 0x0000000300007211 */ /* 0x010fca00078ec0ff */
[----:B------:R-:W-:-:S04]  /*1a90*/  IMAD R3, R9, 0x8, R0 ;  /* 0x0000000809037824 */ /* 0x000fc800078e0200 */
[----:B------:R-:W4:Y:S02]  /*1aa0*/  SYNCS.PHASECHK.TRANS64.TRYWAIT P0, [R3+URZ+0x100], R2 ;  /* 0x00010002030075a7 */ /* 0x000f2400080011ff */
[----:B----4-:R-:W-:Y:S05]  /*1ab0*/  @!P0 BRA `(.L_x_24) ;  /* 0x0000008400088947 */ /* 0x010fea0003800000 */
.L_x_151:
[----:B------:R-:W-:Y:S01]  /*1ac0*/  VIADD R9, R9, 0x1 ;  /* 0x0000000109097836 */ /* 0x000fe20000000000 */
[----:B------:R4:W-:Y:S04]  /*1ad0*/  SYNCS.ARRIVE.TRANS64.A1T0 RZ, [R3+URZ+0xf0], RZ ;  /* 0x0000f0ff03ff79a7 */ /* 0x0009e800081000ff */
[----:B------:R-:W-:-:S04]  /*1ae0*/  ISETP.NE.AND P0, PT, R9, 0x2, PT ;  /* 0x000000020900780c */ /* 0x000fc80003f05270 */
[----:B------:R-:W-:Y:S02]  /*1af0*/  SEL R9, R9, RZ, P0 ;  /* 0x000000ff09097207 */ /* 0x000fe40000000000 */
[----:B----4-:R-:W-:-:S04]  /*1b00*/  SEL R3, RZ, 0x1, P0 ;  /* 0x00000001ff037807 */ /* 0x010fc80000000000 */
[----:B------:R-:W-:-:S07]  /*1b10*/  LOP3.LUT R8, R8, R3, RZ, 0x3c, !PT ;  /* 0x0000000308087212 */ /* 0x000fce00078e3cff */
.L_x_23:
[----:B------:R-:W-:Y:S01]  /*1b20*/  UMOV UR14, 0x400 ;  /* 0x00000400000e7882 */ /* 0x000fe20000000000 */
[----:B------:R-:W-:Y:S01]  /*1b30*/  SHF.L.U32 R0, R12, 0x1f, RZ ;  /* 0x0000001f0c007819 */ /* 0x000fe200000006ff */
[----:B---3--:R-:W-:Y:S02]  /*1b40*/  ULEA UR14, UR47, UR14, 0x18 ;  /* 0x0000000e2f0e7291 */ /* 0x008fe4000f8ec0ff */
[----:B------:R-:W-:Y:S02]  /*1b50*/  UISETP.GE.U32.AND UP0, UPT, UR54, 0xff, UPT ;  /* 0x000000ff3600788c */ /* 0x000fe4000bf06070 */
[----:B------:R-:W-:Y:S02]  /*1b60*/  ULEA UR4, UR15, UR14, 0x3 ;  /* 0x0000000e0f047291 */ /* 0x000fe4000f8e18ff */
[----:B------:R-:W-:Y:S01]  /*1b70*/  ULEA UR19, UR28, UR52, 0x7 ;  /* 0x000000341c137291 */ /* 0x000fe2000f8e38ff */
[----:B------:R-:W-:-:S06]  /*1b80*/  UMOV UR13, URZ ;  /* 0x000000ff000d7c82 */ /* 0x000fcc0008000000 */
[----:B------:R3:W4:Y:S01]  /*1b90*/  SYNCS.PHASECHK.TRANS64.TRYWAIT P0, [UR4+0x20], R0 ;  /* 0x00002000ff0075a7 */ /* 0x0007220008001104 */
[----:B------:R-:W-:-:S04]  /*1ba0*/  ULEA.HI UR4, UR24, UR24, URZ, 0x1 ;  /* 0x0000001818047291 */ /* 0x000fc8000f8f08ff */
[----:B------:R-:W-:-:S04]  /*1bb0*/  USHF.L.U32 UR4, UR4, 0x7, URZ ;  /* 0x0000000704047899 */ /* 0x000fc800080006ff */
[----:B------:R-:W-:-:S04]  /*1bc0*/  ULOP3.LUT UR35, UR4, 0xffffff00, URZ, 0xc0, !UPT ;  /* 0xffffff0004237892 */ /* 0x000fc8000f8ec0ff */
[----:B------:R-:W-:Y:S01]  /*1bd0*/  ULOP3.LUT UR35, UR35, 0x80, UR55, 0xf8, !UPT ;  /* 0x0000008023237892 */ /* 0x000fe2000f8ef837 */
[----:B------:R-:W-:Y:S11]  /*1be0*/  BRA.U !UP0, `(.L_x_25) ;  /* 0x0000000108f87547 */ /* 0x000ff6000b800000 */
[----:B------:R-:W-:Y:S01]  /*1bf0*/  UMOV UR21, UR51 ;  /* 0x0000003300157c82 */ /* 0x000fe20008000000 */
[----:B------:R-:W-:Y:S01]  /*1c00*/  UMOV UR4, UR15 ;  /* 0x0000000f00047c82 */ /* 0x000fe20008000000 */
[----:B------:R-:W-:-:S05]  /*1c10*/  UMOV UR26, 0x40 ;  /* 0x00000040001a7882 */ /* 0x000fca0000000000 */
.L_x_31:
[----:B------:R-:W-:Y:S01]  /*1c20*/  ULEA UR33, UR4, UR14, 0x3 ;  /* 0x0000000e04217291 */ /* 0x000fe2000f8e18ff */
[----:B------:R-:W-:Y:S01]  /*1c30*/  @P3 MOV R2, 0x18000 ;  /* 0x0001800000023802 */ /* 0x000fe20000000f00 */
[----:B--2-4-:R-:W-:Y:S10]  /*1c40*/  @P0 BRA `(.L_x_26) ;  /* 0x00000000000c0947 */ /* 0x014ff40003800000 */
[----:B------:R-:W-:-:S04]  /*1c50*/  SHF.L.U32 R3, R12, 0x1f, RZ ;  /* 0x0000001f0c037819 */ /* 0x000fc800000006ff */
[----:B------:R-:W4:Y:S02]  /*1c60*/  SYNCS.PHASECHK.TRANS64.TRYWAIT P0, [UR33+0x20], R3 ;  /* 0x00002003ff0075a7 */ /* 0x000f240008001121 */
[----:B----4-:R-:W-:Y:S05]  /*1c70*/  @!P0 BRA `(.L_x_27) ;  /* 0x0000008000ac8947 */ /* 0x010fea0003800000 */
.L_x_26:
[----:B------:R4:W-:Y:S01]  /*1c80*/  @P3 SYNCS.ARRIVE.TRANS64 RZ, [UR33], R2 ;  /* 0x00000002ffff39a7 */ /* 0x0009e20008000021 */
[----:B------:R-:W-:Y:S02]  /*1c90*/  ULOP3.LUT UR5, UR31, 0x2, URZ, 0xfc, !UPT ;  /* 0x000000021f057892 */ /* 0x000fe4000f8efcff */
[----:B------:R-:W-:Y:S02]  /*1ca0*/  UIADD3 UR21, UPT, UPT, UR21, 0x1, URZ ;  /* 0x0000000115157890 */ /* 0x000fe4000fffe0ff */
[----:B------:R-:W-:Y:S02]  /*1cb0*/  UISETP.NE.AND UP0, UPT, UR5, 0x2, UPT ;  /* 0x000000020500788c */ /* 0x000fe4000bf05270 */
[----:B------:R-:W-:-:S07]  /*1cc0*/  UISETP.NE.AND UP2, UPT, UR21, 0x1, UPT ;  /* 0x000000011500788c */ /* 0x000fce000bf45270 */
[----:B------:R-:W-:Y:S05]  /*1cd0*/  BRA.U UP0, `(.L_x_28) ;  /* 0x0000000100047547 */ /* 0x000fea000b800000 */
[----:B-12---:R-:W-:Y:S05]  /*1ce0*/  BPT.TRAP 0x1 ;  /* 0x000000040000795c */ /* 0x006fea0000300000 */
.L_x_28:
[----:B------:R-:W-:Y:S04]  /*1cf0*/  BSSY.RECONVERGENT B0, `(.L_x_29) ;  /* 0x0000003000007945 */ /* 0x000fe80003800200 */
[----:B------:R-:W-:Y:S05]  /*1d00*/  @!P2 BRA `(.L_x_30) ;  /* 0x000000000004a947 */ /* 0x000fea0003800000 */
[----:B-12---:R-:W-:Y:S05]  /*1d10*/  BPT.TRAP 0x1 ;  /* 0x000000040000795c */ /* 0x006fea0000300000 */
.L_x_30:
[----:B-12---:R-:W-:Y:S05]  /*1d20*/  BSYNC.RECONVERGENT B0 ;  /* 0x0000000000007941 */ /* 0x006fea0003800200 */
.L_x_29:
[----:B------:R-:W-:Y:S02]  /*1d30*/  UIADD3 UR5, UPT, UPT, UR4, 0x1, URZ ;  /* 0x0000000104057890 */ /* 0x000fe4000fffe0ff */
[----:B------:R-:W-:Y:S02]  /*1d40*/  ULEA UR8, UR4, UR30, 0xd ;  /* 0x0000001e04087291 */ /* 0x000fe4000f8e68ff */
[----:B------:R-:W-:Y:S02]  /*1d50*/  UISETP.NE.AND UP0, UPT, UR5, 0x4, UPT ;  /* 0x000000040500788c */ /* 0x000fe4000bf05270 */
[----:B------:R-:W-:Y:S02]  /*1d60*/  ULEA UR24, UR4, UR14, 0xf ;  /* 0x0000000e04187291 */ /* 0x000fe4000f8e78ff */
[----:B------:R-:W-:Y:S02]  /*1d70*/  USEL UR6, URZ, 0x1, UP0 ;  /* 0x00000001ff067887 */ /* 0x000fe40008000000 */
[----:B------:R-:W-:-:S02]  /*1d80*/  USEL UR15, UR5, URZ, UP0 ;  /* 0x000000ff050f7287 */ /* 0x000fc40008000000 */
[----:B------:R-:W-:Y:S02]  /*1d90*/  UIADD3 UR4, UP0, UPT, UR40, 0x180, URZ ;  /* 0x0000018028047890 */ /* 0x000fe4000ff1e0ff */
[----:B------:R-:W-:Y:S01]  /*1da0*/  ULEA UR5, UR15, UR14, 0x3 ;  /* 0x0000000e0f057291 */ /* 0x000fe2000f8e18ff */
[----:B------:R-:W-:Y:S01]  /*1db0*/  LOP3.LUT R12, R12, UR6, RZ, 0x3c, !PT ;  /* 0x000000060c0c7c12 */ /* 0x000fe2000f8e3cff */
[----:B------:R-:W-:Y:S02]  /*1dc0*/  UIADD3 UR6, UP1, UPT, UR40, 0x80, URZ ;  /* 0x0000008028067890 */ /* 0x000fe4000ff3e0ff */
[----:B------:R-:W-:Y:S01]  /*1dd0*/  ULEA UR8, UR8, UR14, 0x1 ;  /* 0x0000000e08087291 */ /* 0x000fe2000f8e08ff */
[----:B---3--:R-:W-:Y:S01]  /*1de0*/  SHF.L.U32 R0, R12, 0x1f, RZ ;  /* 0x0000001f0c007819 */ /* 0x008fe200000006ff */
[----:B------:R-:W-:Y:S02]  /*1df0*/  UIADD3 UR34, UPT, UPT, UR26, -0x40, URZ ;  /* 0xffffffc01a227890 */ /* 0x000fe4000fffe0ff */
[----:B------:R-:W-:Y:S01]  /*1e00*/  ULOP3.LUT UR33, UR33, 0xfefffff8, URZ, 0xc0, !UPT ;  /* 0xfefffff821217892 */ /* 0x000fe2000f8ec0ff */
[----:B------:R1:W2:Y:S01]  /*1e10*/  SYNCS.PHASECHK.TRANS64.TRYWAIT P0, [UR5+0x20], R0 ;  /* 0x00002000ff0075a7 */ /* 0x0002a20008001105 */
[----:B------:R-:W-:-:S02]  /*1e20*/  UIADD3.X UR7, UPT, UPT, URZ, UR41, URZ, UP1, !UPT ;  /* 0x00000029ff077290 */ /* 0x000fc40008ffe4ff */
[----:B------:R-:W-:Y:S02]  /*1e30*/  UIADD3 UR32, UPT, UPT, UR24, 0x8400, URZ ;  /* 0x0000840018207890 */ /* 0x000fe4000fffe0ff */
[----:B------:R-:W-:Y:S02]  /*1e40*/  UIADD3 UR24, UPT, UPT, UR24, 0xc400, URZ ;  /* 0x0000c40018187890 */ /* 0x000fe4000fffe0ff */
[----:B------:R-:W-:Y:S02]  /*1e50*/  UIADD3.X UR5, UPT, UPT, URZ, UR41, URZ, UP0, !UPT ;  /* 0x00000029ff057290 */ /* 0x000fe400087fe4ff */
[----:B------:R-:W-:Y:S02]  /*1e60*/  UIADD3 UR16, UPT, UPT, UR8, 0x28400, URZ ;  /* 0x0002840008107890 */ /* 0x000fe4000fffe0ff */
[----:B------:R-:W-:Y:S02]  /*1e70*/  UPRMT UR13, URZ, 0x5410, UR29 ;  /* 0x00005410ff0d7896 */ /* 0x000fe4000800001d */
[----:B------:R-:W-:Y:S01]  /*1e80*/  UIADD3 UR8, UPT, UPT, UR8, 0x2a400, URZ ;  /* 0x0002a40008087890 */ /* 0x000fe2000fffe0ff */
[----:B------:R-:W-:Y:S01]  /*1e90*/  UMOV UR22, 0x0 ;  /* 0x0000000000167882 */ /* 0x000fe20000000000 */
[----:B------:R-:W-:Y:S01]  /*1ea0*/  UMOV UR23, 0x10000000 ;  /* 0x1000000000177882 */ /* 0x000fe20000000000 */
[----:B------:R-:W-:Y:S01]  /*1eb0*/  UMOV UR27, UR35 ;  /* 0x00000023001b7c82 */ /* 0x000fe20008000000 */
[----:B------:R-:W-:Y:S01]  /*1ec0*/  UMOV UR28, UR36 ;  /* 0x00000024001c7c82 */ /* 0x000fe20008000000 */
[----:B------:R-:W-:Y:S01]  /*1ed0*/  UMOV UR25, UR33 ;  /* 0x0000002100197c82 */ /* 0x000fe20008000000 */
[----:B------:R-:W-:Y:S01]  /*1ee0*/  UMOV UR20, UR36 ;  /* 0x0000002400147c82 */ /* 0x000fe20008000000 */
[----:B------:R-:W-:Y:S01]  /*1ef0*/  UMOV UR17, UR33 ;  /* 0x0000002100117c82 */ /* 0x000fe20008000000 */
[----:B------:R-:W-:Y:S01]  /*1f00*/  UMOV UR18, UR34 ;  /* 0x0000002200127c82 */ /* 0x000fe20008000000 */
[----:B------:R-:W-:Y:S01]  /*1f10*/  UTMALDG.3D.2CTA [UR32], [UR6], desc[UR22] ;  /* 0x00001620060075b4 */ /* 0x000fe20008211000 */
[----:B------:R-:W-:Y:S01]  /*1f20*/  UMOV UR10, UR26 ;  /* 0x0000001a000a7c82 */ /* 0x000fe20008000000 */
[----:B------:R-:W-:Y:S01]  /*1f30*/  UMOV UR11, UR19 ;  /* 0x00000013000b7c82 */ /* 0x000fe20008000000 */
[----:B------:R-:W-:Y:S01]  /*1f40*/  UMOV UR12, UR36 ;  /* 0x00000024000c7c82 */ /* 0x000fe20008000000 */
[----:B------:R-:W-:Y:S01]  /*1f50*/  UMOV UR9, UR33 ;  /* 0x0000002100097c82 */ /* 0x000fe20008000000 */
[----:B------:R3:W-:Y:S01]  /*1f60*/  UTMALDG.3D.2CTA [UR24], [UR6], desc[UR22] ;  /* 0x00001618060075b4 */ /* 0x0007e20008211000 */
[----:B------:R-:W-:Y:S01]  /*1f70*/  UTMALDG.3D.MULTICAST.2CTA [UR16], [UR4], UR13, desc[UR22] ;  /* 0x00001610040073b4 */ /* 0x000fe2000821180d */
[----:B------:R4:W-:Y:S01]  /*1f80*/  UTMALDG.3D.MULTICAST.2CTA [UR8], [UR4], UR13, desc[UR22] ;  /* 0x00001608040073b4 */ /* 0x0009e2000821180d */
[----:B---3--:R-:W-:Y:S01]  /*1f90*/  UIADD3 UR26, UPT, UPT, UR26, 0x80, URZ ;  /* 0x000000801a1a7890 */ /* 0x008fe2000fffe0ff */
[----:B----4-:R-:W-:Y:S01]  /*1fa0*/  UMOV UR13, UR43 ;  /* 0x0000002b000d7c82 */ /* 0x010fe20008000000 */
[----:B------:R-:W-:Y:S01]  /*1fb0*/  UMOV UR4, UR15 ;  /* 0x0000000f00047c82 */ /* 0x000fe20008000000 */
[----:B-1----:R-:W-:Y:S09]  /*1fc0*/  BRA.U UP2, `(.L_x_31) ;  /* 0xfffffffd02147547 */ /* 0x002ff2000b83ffff */
.L_x_25:
[----:B------:R-:W-:Y:S01]  /*1fd0*/  ULEA UR4, UR15, UR14, 0x3 ;  /* 0x0000000e0f047291 */ /* 0x000fe2000f8e18ff */
[----:B---3--:R-:W-:Y:S01]  /*1fe0*/  SHF.L.U32 R0, R12, 0x1f, RZ ;  /* 0x0000001f0c007819 */ /* 0x008fe200000006ff */
[----:B------:R-:W-:Y:S01]  /*1ff0*/  @!P1 SYNCS.ARRIVE.TRANS64.A1T0 RZ, [UR14+0x88], RZ ;  /* 0x000088ffffff99a7 */ /* 0x000fe2000810000e */
[----:B------:R-:W-:-:S06]  /*2000*/  UISETP.GT.AND UP0, UPT, UR50, UR49, UPT ;  /* 0x000000313200728c */ /* 0x000fcc000bf04270 */
[----:B------:R3:W1:Y:S03]  /*2010*/  SYNCS.PHASECHK.TRANS64.TRYWAIT P1, [UR4+0x20], R0 ;  /* 0x00002000ff0075a7 */ /* 0x0006660008021104 */
[----:B------:R-:W-:Y:S05]  /*2020*/  BRA.U !UP0, `(.L_x_32) ;  /* 0x0000000508047547 */ /* 0x000fea000b800000 */
[----:B------:R-:W-:Y:S01]  /*2030*/  UIADD3 UR37, UPT, UPT, UR53, UR13, URZ ;  /* 0x0000000d35257290 */ /* 0x000fe2000fffe0ff */
[----:B------:R-:W-:-:S11]  /*2040*/  UMOV UR6, UR15 ;  /* 0x0000000f00067c82 */ /* 0x000fd60008000000 */
.L_x_40:
[----:B------:R-:W-:Y:S01]  /*2050*/  ULEA UR7, UR6, UR14, 0x3 ;  /* 0x0000000e06077291 */ /* 0x000fe2000f8e18ff */
[----:B------:R-:W-:Y:S01]  /*2060*/  @P3 MOV R2, 0x18000 ;  /* 0x0001800000023802 */ /* 0x000fe20000000f00 */
[----:B-12---:R-:W-:Y:S10]  /*2070*/  @P1 BRA `(.L_x_33) ;  /* 0x00000000000c1947 */ /* 0x006ff40003800000 */
[----:B------:R-:W-:-:S04]  /*2080*/  SHF.L.U32 R3, R12, 0x1f, RZ ;  /* 0x0000001f0c037819 */ /* 0x000fc800000006ff */
[----:B--2-4-:R-:W1:Y:S02]  /*2090*/  SYNCS.PHASECHK.TRANS64.TRYWAIT P0, [UR7+0x20], R3 ;  /* 0x00002003ff0075a7 */ /* 0x014e640008001107 */
[----:B-1----:R-:W-:Y:S05]  /*20a0*/  @!P0 BRA `(.L_x_34) ;  /* 0x0000007c00b88947 */ /* 0x002fea0003800000 */
.L_x_33:
[----:B------:R1:W-:Y:S01]  /*20b0*/  @P3 SYNCS.ARRIVE.TRANS64 RZ, [UR7], R2 ;  /* 0x00000002ffff39a7 */ /* 0x0003e20008000007 */
[----:B------:R-:W-:-:S04]  /*20c0*/  ULOP3.LUT UR4, UR31, 0x2, URZ, 0xfc, !UPT ;  /* 0x000000021f047892 */ /* 0x000fc8000f8efcff */
[----:B------:R-:W-:-:S09]  /*20d0*/  UISETP.NE.AND UP0, UPT, UR4, 0x2, UPT ;  /* 0x000000020400788c */ /* 0x000fd2000bf05270 */
[----:B------:R-:W-:Y:S05]  /*20e0*/  BRA.U UP0, `(.L_x_35) ;  /* 0x0000000100047547 */ /* 0x000fea000b800000 */
[----:B--2---:R-:W-:Y:S05]  /*20f0*/  BPT.TRAP 0x1 ;  /* 0x000000040000795c */ /* 0x004fea0000300000 */
.L_x_35:
[----:B------:R-:W-:Y:S04]  /*2100*/  BSSY.RECONVERGENT B0, `(.L_x_36) ;  /* 0x0000003000007945 */ /* 0x000fe80003800200 */
[----:B------:R-:W-:Y:S05]  /*2110*/  @!P2 BRA `(.L_x_37) ;  /* 0x000000000004a947 */ /* 0x000fea0003800000 */
[----:B--2---:R-:W-:Y:S05]  /*2120*/  BPT.TRAP 0x1 ;  /* 0x000000040000795c */ /* 0x004fea0000300000 */
.L_x_37:
[----:B--2---:R-:W-:Y:S05]  /*2130*/  BSYNC.RECONVERGENT B0 ;  /* 0x0000000000007941 */ /* 0x004fea0003800200 */
.L_x_36:
[----:B------:R-:W-:Y:S01]  /*2140*/  UIADD3 UR4, UPT, UPT, UR6, 0x1, URZ ;  /* 0x0000000106047890 */ /* 0x000fe2000fffe0ff */
[----:B------:R-:W-:Y:S01]  /*2150*/  BSSY.RECONVERGENT B0, `(.L_x_38) ;  /* 0x000002a000007945 */ /* 0x000fe20003800200 */
[----:B----4-:R-:W-:Y:S02]  /*2160*/  ELECT P0, URZ, PT ;  /* 0x0000000000ff782f */ /* 0x010fe40003800000 */
[----:B------:R-:W-:-:S04]  /*2170*/  UISETP.NE.AND UP0, UPT, UR4, 0x4, UPT ;  /* 0x000000040400788c */ /* 0x000fc8000bf05270 */
[----:B------:R-:W-:Y:S02]  /*2180*/  USEL UR5, URZ, 0x1, UP0 ;  /* 0x00000001ff057887 */ /* 0x000fe40008000000 */
[----:B------:R-:W-:-:S04]  /*2190*/  USEL UR15, UR4, URZ, UP0 ;  /* 0x000000ff040f7287 */ /* 0x000fc80008000000 */
[----:B------:R-:W-:Y:S01]  /*21a0*/  ULEA UR4, UR15, UR14, 0x3 ;  /* 0x0000000e0f047291 */ /* 0x000fe2000f8e18ff */
[----:B------:R-:W-:-:S04]  /*21b0*/  LOP3.LUT R12, R12, UR5, RZ, 0x3c, !PT ;  /* 0x000000050c0c7c12 */ /* 0x000fc8000f8e3cff */
[----:B-1-3--:R-:W-:-:S04]  /*21c0*/  SHF.L.U32 R0, R12, 0x1f, RZ ;  /* 0x0000001f0c007819 */ /* 0x00afc800000006ff */
[----:B------:R1:W2:Y:S01]  /*21d0*/  SYNCS.PHASECHK.TRANS64.TRYWAIT P1, [UR4+0x20], R0 ;  /* 0x00002000ff0075a7 */ /* 0x0002a20008021104 */
[----:B------:R-:W-:Y:S05]  /*21e0*/  @!P0 BRA `(.L_x_39) ;  /* 0x0000000000808947 */ /* 0x000fea0003800000 */
[----:B------:R-:W-:Y:S02]  /*21f0*/  ULEA UR8, UR6, UR30, 0xd ;  /* 0x0000001e06087291 */ /* 0x000fe4000f8e68ff */
[----:B------:R-:W-:Y:S02]  /*2200*/  ULEA UR24, UR6, UR14, 0xf ;  /* 0x0000000e06187291 */ /* 0x000fe4000f8e78ff */
[----:B------:R-:W-:Y:S02]  /*2210*/  UIADD3 UR4, UP1, UPT, UR40, 0x80, URZ ;  /* 0x0000008028047890 */ /* 0x000fe4000ff3e0ff */
[----:B------:R-:W-:Y:S02]  /*2220*/  USHF.L.U32 UR34, UR13, 0x7, URZ ;  /* 0x000000070d227899 */ /* 0x000fe400080006ff */
[----:B------:R-:W-:Y:S02]  /*2230*/  UIADD3 UR22, UP0, UPT, UR40, 0x180, URZ ;  /* 0x0000018028167890 */ /* 0x000fe4000ff1e0ff */
[----:B------:R-:W-:-:S02]  /*2240*/  ULEA UR8, UR8, UR14, 0x1 ;  /* 0x0000000e08087291 */ /* 0x000fc4000f8e08ff */
[----:B------:R-:W-:Y:S02]  /*2250*/  ULOP3.LUT UR33, UR7, 0xfefffff8, URZ, 0xc0, !UPT ;  /* 0xfefffff807217892 */ /* 0x000fe4000f8ec0ff */
[----:B------:R-:W-:Y:S02]  /*2260*/  UIADD3.X UR5, UPT, UPT, URZ, UR41, URZ, UP1, !UPT ;  /* 0x00000029ff057290 */ /* 0x000fe40008ffe4ff */
[----:B------:R-:W-:Y:S02]  /*2270*/  UIADD3 UR32, UPT, UPT, UR24, 0x8400, URZ ;  /* 0x0000840018207890 */ /* 0x000fe4000fffe0ff */
[----:B------:R-:W-:Y:S02]  /*2280*/  UIADD3 UR26, UPT, UPT, UR34, 0x40, URZ ;  /* 0x00000040221a7890 */ /* 0x000fe4000fffe0ff */
[----:B------:R-:W-:Y:S02]  /*2290*/  UIADD3 UR24, UPT, UPT, UR24, 0xc400, URZ ;  /* 0x0000c40018187890 */ /* 0x000fe4000fffe0ff */
[----:B------:R-:W-:-:S02]  /*22a0*/  UIADD3.X UR23, UPT, UPT, URZ, UR41, URZ, UP0, !UPT ;  /* 0x00000029ff177290 */ /* 0x000fc400087fe4ff */
        /* <DEDUP_REMOVED lines=11> */
[----:B------:R3:W-:Y:S01]  /*2360*/  UTMALDG.3D.2CTA [UR32], [UR4], desc[UR38] ;  /* 0x00002620040075b4 */ /* 0x0007e20008211000 */
[----:B------:R-:W-:Y:S01]  /*2370*/  UMOV UR11, UR19 ;  /* 0x00000013000b7c82 */ /* 0x000fe20008000000 */
[----:B------:R-:W-:Y:S01]  /*2380*/  UMOV UR12, UR36 ;  /* 0x00000024000c7c82 */ /* 0x000fe20008000000 */
[----:B------:R-:W-:Y:S01]  /*2390*/  UMOV UR9, UR33 ;  /* 0x0000002100097c82 */ /* 0x000fe20008000000 */
[----:B------:R-:W-:Y:S01]  /*23a0*/  UMOV UR10, UR26 ;  /* 0x0000001a000a7c82 */ /* 0x000fe20008000000 */
[----:B------:R3:W-:Y:S01]  /*23b0*/  UTMALDG.3D.2CTA [UR24], [UR4], desc[UR38] ;  /* 0x00002618040075b4 */ /* 0x0007e20008211000 */
[----:B------:R3:W-:Y:S01]  /*23c0*/  UTMALDG.3D.MULTICAST.2CTA [UR16], [UR22], UR21, desc[UR38] ;  /* 0x00002610160073b4 */ /* 0x0007e20008211815 */
[----:B------:R3:W-:Y:S02]  /*23d0*/  UTMALDG.3D.MULTICAST.2CTA [UR8], [UR22], UR21, desc[UR38] ;  /* 0x00002608160073b4 */ /* 0x0007e40008211815 */
[----:B---3--:R-:W-:Y:S01]  /*23e0*/  NOP ;  /* 0x0000000000007918 */ /* 0x008fe20000000000 */
.L_x_39:
[----:B------:R-:W-:Y:S05]  /*23f0*/  BSYNC.RECONVERGENT B0 ;  /* 0x0000000000007941 */ /* 0x000fea0003800200 */
.L_x_38:
[----:B------:R-:W-:Y:S01]  /*2400*/  UIADD3 UR13, UPT, UPT, UR13, 0x1, URZ ;  /* 0x000000010d0d7890 */ /* 0x000fe2000fffe0ff */
[----:B------:R-:W-:-:S03]  /*2410*/  UMOV UR6, UR15 ;  /* 0x0000000f00067c82 */ /* 0x000fc60008000000 */
[----:B------:R-:W-:-:S09]  /*2420*/  UISETP.NE.AND UP0, UPT, UR13, UR37, UPT ;  /* 0x000000250d00728c */ /* 0x000fd2000bf05270 */
[----:B------:R-:W-:Y:S05]  /*2430*/  BRA.U UP0, `(.L_x_40) ;  /* 0xfffffffd00047547 */ /* 0x000fea000b83ffff */
.L_x_32:
[C---:B------:R-:W-:Y:S01]  /*2440*/  LEA R3, R11.reuse, UR14, 0x3 ;  /* 0x0000000e0b037c11 */ /* 0x040fe2000f8e18ff */
[----:B------:R-:W-:Y:S01]  /*2450*/  NOP ;  /* 0x0000000000007918 */ /* 0x000fe20000000000 */
[----:B-1-3--:R-:W-:Y:S02]  /*2460*/  SHF.L.U32 R0, R10, 0x1f, RZ ;  /* 0x0000001f0a007819 */ /* 0x00afe400000006ff */
[----:B------:R-:W-:Y:S02]  /*2470*/  LEA R5, R11, UR14, 0x4 ;  /* 0x0000000e0b057c11 */ /* 0x000fe4000f8e20ff */
[----:B--2-4-:R-:W1:Y:S02]  /*2480*/  SYNCS.PHASECHK.TRANS64.TRYWAIT P0, [R3+URZ+0x90], R0 ;  /* 0x00009000030075a7 */ /* 0x014e6400080011ff */
[----:B-1----:R-:W-:Y:S05]  /*2490*/  @!P0 BRA `(.L_x_41) ;  /* 0x0000007800d48947 */ /* 0x002fea0003800000 */
.L_x_154:
[----:B------:R-:W2:Y:S01]  /*24a0*/  LDS.128 R4, [R5+0x120] ;  /* 0x0001200005047984 */ /* 0x000ea20000000c00 */
[----:B------:R-:W-:Y:S01]  /*24b0*/  UISETP.GE.AND UP0, UPT, UR42, 0x1, UPT ;  /* 0x000000012a00788c */ /* 0x000fe2000bf06270 */
[----:B------:R-:W-:Y:S01]  /*24c0*/  @!PT LDS RZ, [RZ] ;  /* 0x00000000fffff984 */ /* 0x000fe20000000800 */
[----:B------:R-:W-:Y:S01]  /*24d0*/  @!PT LDS RZ, [RZ] ;  /* 0x00000000fffff984 */ /* 0x000fe20000000800 */
[----:B------:R-:W-:Y:S01]  /*24e0*/  @!PT LDS RZ, [RZ] ;  /* 0x00000000fffff984 */ /* 0x000fe20000000800 */
[----:B------:R-:W-:Y:S01]  /*24f0*/  @!PT LDS RZ, [RZ] ;  /* 0x00000000fffff984 */ /* 0x000fe20000000800 */
[----:B------:R3:W-:Y:S06]  /*2500*/  MEMBAR.ALL.CTA ;  /* 0x0000000000007992 */ /* 0x0007ec0000008000 */
[----:B---3--:R-:W3:Y:S01]  /*2510*/  FENCE.VIEW.ASYNC.S ;  /* 0x00000000000073c6 */ /* 0x008ee20000000000 */
[----:B--2---:R-:W-:-:S13]  /*2520*/  LOP3.LUT P0, RZ, R6, 0x1, RZ, 0xc0, !PT ;  /* 0x0000000106ff7812 */ /* 0x004fda000780c0ff */
[----:B---3--:R-:W-:Y:S01]  /*2530*/  VOTEU.ANY UP1, P0 ;  /* 0x0000000000ff7886 */ /* 0x008fe20000020100 */
[----:B------:R-:W-:-:S13]  /*2540*/  PLOP3.LUT P0, PT, PT, PT, UP1, 0x80, 0x8 ;  /* 0x000000000008781c */ /* 0x000fda0003f0f018 */
[----:B-1----:R-:W-:Y:S02]  /*2550*/  @P0 LOP3.LUT R0, R5, 0xffff, RZ, 0xc0, !PT ;  /* 0x0000ffff05000812 */ /* 0x002fe400078ec0ff */
[----:B------:R-:W-:Y:S02]  /*2560*/  @P0 MOV R2, R4 ;  /* 0x0000000400020202 */ /* 0x000fe40000000f00 */
[----:B------:R-:W-:Y:S01]  /*2570*/  @P0 R2UR UR5, R0 ;  /* 0x00000000000502ca */ /* 0x000fe200000e0000 */
[----:B------:R-:W-:Y:S01]  /*2580*/  VIADD R0, R3, 0xa0 ;  /* 0x000000a003007836 */ /* 0x000fe20000000000 */
[----:B------:R-:W-:Y:S02]  /*2590*/  @P0 SHF.R.U32.HI R4, RZ, 0x10, R5 ;  /* 0x00000010ff040819 */ /* 0x000fe40000011605 */
[----:B------:R-:W-:Y:S02]  /*25a0*/  @P0 R2UR UR6, R2 ;  /* 0x00000000020602ca */ /* 0x000fe400000e0000 */
[----:B------:R-:W-:-:S02]  /*25b0*/  PRMT R0, RZ, 0x654, R0 ;  /* 0x00000654ff007816 */ /* 0x000fc40000000000 */
[----:B------:R-:W-:Y:S02]  /*25c0*/  @P0 R2UR UR4, R4 ;  /* 0x00000000040402ca */ /* 0x000fe400000e0000 */
[----:B------:R1:W-:Y:S03]  /*25d0*/  SYNCS.ARRIVE.TRANS64.RED.A1T0 RZ, [R0+URZ], RZ ;  /* 0x000000ff00ff79a7 */ /* 0x0003e600081004ff */
[----:B------:R-:W-:-:S04]  /*25e0*/  @UP1 UMOV UR44, UR5 ;  /* 0x00000005002c1c82 */ /* 0x000fc80008000000 */
[----:B------:R-:W-:-:S04]  /*25f0*/  @UP1 UMOV UR45, UR6 ;  /* 0x00000006002d1c82 */ /* 0x000fc80008000000 */
[----:B------:R-:W-:Y:S01]  /*2600*/  @UP1 UMOV UR36, UR4 ;  /* 0x0000000400241c82 */ /* 0x000fe20008000000 */
[----:B------:R-:W-:Y:S05]  /*2610*/  BRA.U !UP0, `(.L_x_42) ;  /* 0x0000000108d47547 */ /* 0x000fea000b800000 */
[----:B------:R-:W2:Y:S01]  /*2620*/  LDCU.128 UR16, c[0x0][0xb10] ;  /* 0x00016200ff1077ac */ /* 0x000ea20008000c00 */
[----:B------:R-:W3:Y:S01]  /*2630*/  LDCU UR23, c[0x0][0xb20] ;  /* 0x00016400ff1777ac */ /* 0x000ee20008000800 */
[----:B------:R-:W4:Y:S01]  /*2640*/  LDCU UR22, c[0x0][0xb0c] ;  /* 0x00016180ff1677ac */ /* 0x000f220008000800 */
[----:B------:R-:W1:Y:S01]  /*2650*/  LDCU.64 UR8, c[0x0][0xb28] ;  /* 0x00016500ff0877ac */ /* 0x000e620008000a00 */
[----:B------:R-:W-:Y:S02]  /*2660*/  UISETP.NE.AND UP3, UPT, UR42, 0x1, UPT ;  /* 0x000000012a00788c */ /* 0x000fe4000bf65270 */
[----:B--2---:R-:W-:Y:S02]  /*2670*/  UIMAD.WIDE.U32 UR6, UR46, UR19, URZ ;  /* 0x000000132e0672a5 */ /* 0x004fe4000f8e00ff */
[----:B------:R-:W-:Y:S02]  /*2680*/  UIMAD.WIDE.U32 UR4, UR48, UR16, URZ ;  /* 0x00000010300472a5 */ /* 0x000fe4000f8e00ff */
[----:B------:R-:W-:-:S02]  /*2690*/  UISETP.NE.AND UP0, UPT, UR18, 0x1, UPT ;  /* 0x000000011200788c */ /* 0x000fc4000bf05270 */
[----:B------:R-:W-:Y:S01]  /*26a0*/  UIMAD.WIDE.U32 UR20, UR44, UR19, URZ ;  /* 0x000000132c1472a5 */ /* 0x000fe2000f8e00ff */
[----:B------:R-:W-:Y:S02]  /*26b0*/  UMOV UR6, UR7 ;  /* 0x0000000700067c82 */ /* 0x000fe40008000000 */
[----:B------:R-:W-:Y:S01]  /*26c0*/  UMOV UR4, UR5 ;  /* 0x0000000500047c82 */ /* 0x000fe20008000000 */
[----:B---3--:R-:W-:Y:S02]  /*26d0*/  USHF.R.U32.HI UR6, URZ, UR23, UR6 ;  /* 0x00000017ff067299 */ /* 0x008fe40008011606 */
[----:B----4-:R-:W-:Y:S02]  /*26e0*/  UISETP.NE.AND UP2, UPT, UR22, 0x1, UPT ;  /* 0x000000011600788c */ /* 0x010fe4000bf45270 */
[----:B------:R-:W-:Y:S02]  /*26f0*/  USHF.R.U32.HI UR4, URZ, UR17, UR4 ;  /* 0x00000011ff047299 */ /* 0x000fe40008011604 */
[----:B------:R-:W-:-:S02]  /*2700*/  USEL UR5, UR46, UR6, !UP0 ;  /* 0x000000062e057287 */ /* 0x000fc4000c000000 */
[----:B------:R-:W-:Y:S02]  /*2710*/  USEL UR6, UR48, UR4, !UP2 ;  /* 0x0000000430067287 */ /* 0x000fe4000d000000 */
[----:B-1----:R-:W-:Y:S01]  /*2720*/  UIMAD.WIDE.U32 UR10, UR5, UR8, URZ ;  /* 0x00000008050a72a5 */ /* 0x002fe2000f8e00ff */
[----:B------:R-:W-:Y:S01]  /*2730*/  UMOV UR4, UR21 ;  /* 0x0000001500047c82 */ /* 0x000fe20008000000 */
[----:B------:R-:W-:Y:S02]  /*2740*/  UIMAD.WIDE.U32 UR12, UR45, UR16, URZ ;  /* 0x000000102d0c72a5 */ /* 0x000fe4000f8e00ff */
[----:B------:R-:W-:-:S03]  /*2750*/  UIMAD.WIDE.U32 UR20, UR6, UR8, URZ ;  /* 0x00000008061472a5 */ /* 0x000fc6000f8e00ff */
[----:B------:R-:W-:Y:S01]  /*2760*/  UMOV UR10, UR11 ;  /* 0x0000000b000a7c82 */ /* 0x000fe20008000000 */
[----:B------:R-:W-:Y:S02]  /*2770*/  USHF.R.U32.HI UR4, URZ, UR23, UR4 ;  /* 0x00000017ff047299 */ /* 0x000fe40008011604 */
[----:B------:R-:W-:Y:S01]  /*2780*/  @UP3 USHF.R.U32.HI UR5, URZ, UR9, UR10 ;  /* 0x00000009ff053299 */ /* 0x000fe2000801160a */
[----:B------:R-:W-:Y:S01]  /*2790*/  UMOV UR12, UR13 ;  /* 0x0000000d000c7c82 */ /* 0x000fe20008000000 */
[----:B------:R-:W-:Y:S01]  /*27a0*/  UMOV UR20, UR21 ;  /* 0x0000001500147c82 */ /* 0x000fe20008000000 */
[----:B------:R-:W-:Y:S02]  /*27b0*/  USHF.R.U32.HI UR17, URZ, UR17, UR12 ;  /* 0x00000011ff117299 */ /* 0x000fe4000801160c */
[----:B------:R-:W-:Y:S02]  /*27c0*/  USEL UR4, UR44, UR4, !UP0 ;  /* 0x000000042c047287 */ /* 0x000fe4000c000000 */
[----:B------:R-:W-:-:S02]  /*27d0*/  @UP3 USHF.R.U32.HI UR6, URZ, UR9, UR20 ;  /* 0x00000009ff063299 */ /* 0x000fc40008011614 */
[----:B------:R-:W-:Y:S02]  /*27e0*/  UIMAD UR7, UR42, UR5, URZ ;  /* 0x000000052a0772a4 */ /* 0x000fe4000f8e02ff */
[----:B------:R-:W-:Y:S02]  /*27f0*/  USEL UR5, UR45, UR17, !UP2 ;  /* 0x000000112d057287 */ /* 0x000fe4000d000000 */
[----:B------:R-:W-:Y:S02]  /*2800*/  UIMAD UR10, UR42, UR6, URZ ;  /* 0x000000062a0a72a4 */ /* 0x000fe4000f8e02ff */
[----:B------:R-:W-:Y:S02]  /*2810*/  UISETP.GE.AND UP0, UPT, UR4, UR7, UPT ;  /* 0x000000070400728c */ /* 0x000fe4000bf06270 */
[----:B------:R-:W-:Y:S02]  /*2820*/  UIMAD.WIDE.U32 UR12, UR4, UR8, URZ ;  /* 0x00000008040c72a5 */ /* 0x000fe4000f8e00ff */
[----:B------:R-:W-:-:S02]  /*2830*/  UISETP.GE.OR UP0, UPT, UR5, UR10, UP0 ;  /* 0x0000000a0500728c */ /* 0x000fc40008706670 */
[----:B------:R-:W-:Y:S02]  /*2840*/  UIMAD.WIDE.U32 UR10, UR5, UR8, URZ ;  /* 0x00000008050a72a5 */ /* 0x000fe4000f8e00ff */
[----:B------:R-:W-:Y:S01]  /*2850*/  UIADD3 UR12, UPT, UPT, -UR4, URZ, URZ ;  /* 0x000000ff040c7290 */ /* 0x000fe2000fffe1ff */
[----:B------:R-:W-:Y:S01]  /*2860*/  UMOV UR8, UR13 ;  /* 0x0000000d00087c82 */ /* 0x000fe20008000000 */
[----:B------:R-:W-:Y:S02]  /*2870*/  UIADD3 UR10, UPT, UPT, -UR5, URZ, URZ ;  /* 0x000000ff050a7290 */ /* 0x000fe4000fffe1ff */
        /* <DEDUP_REMOVED lines=15> */
.L_x_42:
[----:B------:R-:W2:Y:S02]  /*2970*/  LDCU UR4, c[0x0][0xb30] ;  /* 0x00016600ff0477ac */ /* 0x000ea40008000800 */
[----:B--2---:R-:W-:-:S09]  /*2980*/  UISETP.NE.AND UP0, UPT, UR4, 0x1, UPT ;  /* 0x000000010400788c */ /* 0x004fd2000bf05270 */
[----:B------:R-:W-:Y:S05]  /*2990*/  BRA.U UP0, `(.L_x_43) ;  /* 0x0000000100447547 */ /* 0x000fea000b800000 */
[----:B------:R-:W2:Y:S01]  /*29a0*/  LDCU.128 UR8, c[0x0][0xb10] ;  /* 0x00016200ff0877ac */ /* 0x000ea20008000c00 */
[----:B------:R-:W3:Y:S01]  /*29b0*/  LDCU UR12, c[0x0][0xb0c] ;  /* 0x00016180ff0c77ac */ /* 0x000ee20008000800 */
[----:B------:R-:W4:Y:S01]  /*29c0*/  LDCU UR13, c[0x0][0xb20] ;  /* 0x00016400ff0d77ac */ /* 0x000f220008000800 */
[----:B--2---:R-:W-:Y:S02]  /*29d0*/  UIMAD.WIDE.U32 UR6, UR45, UR8, URZ ;  /* 0x000000082d0672a5 */ /* 0x004fe4000f8e00ff */
[----:B------:R-:W-:Y:S02]  /*29e0*/  UIMAD.WIDE.U32 UR4, UR44, UR11, URZ ;  /* 0x0000000b2c0472a5 */ /* 0x000fe4000f8e00ff */
[----:B---3--:R-:W-:Y:S02]  /*29f0*/  UISETP.NE.AND UP2, UPT, UR12, 0x1, UPT ;  /* 0x000000010c00788c */ /* 0x008fe4000bf45270 */
[----:B------:R-:W-:Y:S01]  /*2a00*/  UISETP.NE.AND UP0, UPT, UR10, 0x1, UPT ;  /* 0x000000010a00788c */ /* 0x000fe2000bf05270 */
[----:B------:R-:W-:-:S02]  /*2a10*/  UMOV UR6, UR7 ;  /* 0x0000000700067c82 */ /* 0x000fc40008000000 */
[----:B------:R-:W-:Y:S01]  /*2a20*/  UMOV UR4, UR5 ;  /* 0x0000000500047c82 */ /* 0x000fe20008000000 */
[----:B------:R-:W-:Y:S02]  /*2a30*/  USHF.R.U32.HI UR9, URZ, UR9, UR6 ;  /* 0x00000009ff097299 */ /* 0x000fe40008011606 */
[----:B----4-:R-:W-:Y:S02]  /*2a40*/  USHF.R.U32.HI UR4, URZ, UR13, UR4 ;  /* 0x0000000dff047299 */ /* 0x010fe40008011604 */
[----:B------:R-:W-:Y:S02]  /*2a50*/  USEL UR5, UR45, UR9, !UP2 ;  /* 0x000000092d057287 */ /* 0x000fe4000d000000 */
[----:B------:R-:W-:-:S04]  /*2a60*/  USEL UR4, UR44, UR4, !UP0 ;  /* 0x000000042c047287 */ /* 0x000fc8000c000000 */
[----:B------:R-:W-:Y:S02]  /*2a70*/  UIADD3 UR6, UPT, UPT, UR5, -UR4, URZ ;  /* 0x8000000405067290 */ /* 0x000fe4000fffe0ff */
[----:B------:R-:W-:Y:S02]  /*2a80*/  UIADD3 UR4, UPT, UPT, -UR5, UR4, URZ ;  /* 0x0000000405047290 */ /* 0x000fe4000fffe1ff */
[----:B------:R-:W-:Y:S02]  /*2a90*/  UIMAD UR44, UR6, UR10, UR44 ;  /* 0x0000000a062c72a4 */ /* 0x000fe4000f8e022c */
[----:B------:R-:W-:-:S12]  /*2aa0*/  UIMAD UR45, UR4, UR12, UR45 ;  /* 0x0000000c042d72a4 */ /* 0x000fd8000f8e022d */
.L_x_43:
[----:B------:R-:W-:Y:S01]  /*2ab0*/  VIADD R11, R11, 0x1 ;  /* 0x000000010b0b7836 */ /* 0x000fe20000000000 */
[----:B------:R-:W-:Y:S01]  /*2ac0*/  R2UR UR4, R82 ;  /* 0x00000000520472ca */ /* 0x000fe200000e0000 */
[----:B------:R-:W-:Y:S01]  /*2ad0*/  UIADD3 UR24, UPT, UPT, UR45, UR63, URZ ;  /* 0x0000003f2d187290 */ /* 0x000fe2000fffe0ff */
[----:B------:R-:W-:Y:S02]  /*2ae0*/  PLOP3.LUT P1, PT, PT, PT, PT, 0x80, 0x8 ;  /* 0x000000000008781c */ /* 0x000fe40003f2f070 */
[----:B------:R-:W-:-:S04]  /*2af0*/  ISETP.NE.AND P0, PT, R11, 0x2, PT ;  /* 0x000000020b00780c */ /* 0x000fc80003f05270 */
[----:B------:R-:W-:Y:S02]  /*2b00*/  SEL R3, RZ, 0x1, P0 ;  /* 0x00000001ff037807 */ /* 0x000fe40000000000 */
[----:B------:R-:W-:Y:S02]  /*2b10*/  SEL R11, R11, RZ, P0 ;  /* 0x000000ff0b0b7207 */ /* 0x000fe40000000000 */
[----:B------:R-:W-:Y:S01]  /*2b20*/  LOP3.LUT R10, R10, R3, RZ, 0x3c, !PT ;  /* 0x000000030a0a7212 */ /* 0x000fe200078e3cff */
[----:B------:R-:W-:Y:S01]  /*2b30*/  UIADD3 UR28, UPT, UPT, UR44, UR4, URZ ;  /* 0x000000042c1c7290 */ /* 0x000fe2000fffe0ff */
[----:B------:R-:W-:Y:S11]  /*2b40*/  BRA.U UP1, `(.L_x_44) ;  /* 0xffffffed01b47547 */ /* 0x000ff6000b83ffff */
[----:B------:R-:W-:Y:S01]  /*2b50*/  UIADD3 UR14, UPT, UPT, UR14, 0x20, URZ ;  /* 0x000000200e0e7890 */ /* 0x000fe2000fffe0ff */
[----:B------:R-:W-:-:S03]  /*2b60*/  SHF.L.U32 R3, R12, 0x1f, RZ ;  /* 0x0000001f0c037819 */ /* 0x000fc600000006ff */
[----:B------:R-:W-:-:S09]  /*2b70*/  ULEA UR4, UR15, UR14, 0x3 ;  /* 0x0000000e0f047291 */ /* 0x000fd2000f8e18ff */
[----:B------:R-:W2:Y:S02]  /*2b80*/  SYNCS.PHASECHK.TRANS64.TRYWAIT P0, [UR4], R3 ;  /* 0x00000003ff0075a7 */ /* 0x000ea40008001104 */
[----:B--2---:R-:W-:Y:S05]  /*2b90*/  @!P0 BRA `(.L_x_45) ;  /* 0x0000007400288947 */ /* 0x004fea0003800000 */
.L_x_156:
[----:B------:R-:W-:-:S04]  /*2ba0*/  UIADD3 UR4, UPT, UPT, UR15, 0x1, URZ ;  /* 0x000000010f047890 */ /* 0x000fc8000fffe0ff */
[----:B------:R-:W-:-:S04]  /*2bb0*/  UISETP.NE.AND UP0, UPT, UR4, 0x4, UPT ;  /* 0x000000040400788c */ /* 0x000fc8000bf05270 */
[----:B------:R-:W-:Y:S02]  /*2bc0*/  USEL UR6, URZ, 0x1, UP0 ;  /* 0x00000001ff067887 */ /* 0x000fe40008000000 */
[----:B------:R-:W-:-:S04]  /*2bd0*/  USEL UR4, UR4, URZ, UP0 ;  /* 0x000000ff04047287 */ /* 0x000fc80008000000 */
[----:B------:R-:W-:Y:S01]  /*2be0*/  ULEA UR5, UR4, UR14, 0x3 ;  /* 0x0000000e04057291 */ /* 0x000fe2000f8e18ff */
[----:B------:R-:W-:-:S04]  /*2bf0*/  LOP3.LUT R2, R12, UR6, RZ, 0x3c, !PT ;  /* 0x000000060c027c12 */ /* 0x000fc8000f8e3cff */
[----:B-1----:R-:W-:-:S04]  /*2c00*/  SHF.L.U32 R3, R2, 0x1f, RZ ;  /* 0x0000001f02037819 */ /* 0x002fc800000006ff */
[----:B------:R-:W1:Y:S02]  /*2c10*/  SYNCS.PHASECHK.TRANS64.TRYWAIT P0, [UR5], R3 ;  /* 0x00000003ff0075a7 */ /* 0x000e640008001105 */
[----:B-1----:R-:W-:Y:S05]  /*2c20*/  @!P0 BRA `(.L_x_46) ;  /* 0x00000074001c8947 */ /* 0x002fea0003800000 */
.L_x_158:
        /* <DEDUP_REMOVED lines=9> */
.L_x_160:
[----:B------:R-:W-:-:S04]  /*2cc0*/  UIADD3 UR4, UPT, UPT, UR4, 0x1, URZ ;  /* 0x0000000104047890 */ /* 0x000fc8000fffe0ff */
[----:B------:R-:W-:-:S04]  /*2cd0*/  UISETP.NE.AND UP0, UPT, UR4, 0x4, UPT ;  /* 0x000000040400788c */ /* 0x000fc8000bf05270 */
[----:B------:R-:W-:Y:S02]  /*2ce0*/  USEL UR5, URZ, 0x1, UP0 ;  /* 0x00000001ff057887 */ /* 0x000fe40008000000 */
[----:B------:R-:W-:-:S04]  /*2cf0*/  USEL UR4, UR4, URZ, UP0 ;  /* 0x000000ff04047287 */ /* 0x000fc80008000000 */
[----:B------:R-:W-:Y:S01]  /*2d00*/  ULEA UR4, UR4, UR14, 0x3 ;  /* 0x0000000e04047291 */ /* 0x000fe2000f8e18ff */
[----:B-1----:R-:W-:-:S04]  /*2d10*/  LOP3.LUT R3, R2, UR5, RZ, 0x3c, !PT ;  /* 0x0000000502037c12 */ /* 0x002fc8000f8e3cff */
[----:B------:R-:W-:Y:S01]  /*2d20*/  SHF.L.U32 R3, R3, 0x1f, RZ ;  /* 0x0000001f03037819 */ /* 0x000fe200000006ff */
[----:B------:R-:W-:-:S07]  /*2d30*/  IMAD.U32 R0, RZ, RZ, UR4 ;  /* 0x00000004ff007e24 */ /* 0x000fce000f8e00ff */
.L_x_48:
[----:B-1----:R1:W2:Y:S02]  /*2d40*/  SYNCS.PHASECHK.TRANS64.TRYWAIT P0, [R0+URZ], R3 ;  /* 0x00000003000075a7 */ /* 0x0022a400080011ff */
[----:B--2---:R-:W-:Y:S05]  /*2d50*/  @!P0 NANOSLEEP.SYNCS 0x989680 ;  /* 0x009896800000895d */ /* 0x004fea0003900000 */
[----:B------:R-:W2:Y:S02]  /*2d60*/  @!P0 SYNCS.PHASECHK.TRANS64 P0, [R0+URZ], R3 ;  /* 0x00000003000085a7 */ /* 0x000ea400080010ff */
[----:B--2---:R-:W-:Y:S05]  /*2d70*/  @P0 EXIT ;  /* 0x000000000000094d */ /* 0x004fea0003800000 */
[----:B------:R-:W-:Y:S05]  /*2d80*/  BRA `(.L_x_48) ;  /* 0xfffffffc00ec7947 */ /* 0x000fea000383ffff */
.L_x_22:
[----:B------:R-:W-:-:S04]  /*2d90*/  UISETP.NE.AND UP0, UPT, UR47, URZ, UPT ;  /* 0x000000ff2f00728c */ /* 0x000fc8000bf05270 */
[----:B------:R-:W-:-:S09]  /*2da0*/  UISETP.NE.OR UP0, UPT, UR20, 0x1, UP0 ;  /* 0x000000011400788c */ /* 0x000fd20008705670 */
[----:B------:R-:W-:Y:S05]  /*2db0*/  BRA.U UP0, `(.L_x_49) ;  /* 0x0000000500487547 */ /* 0x000fea000b800000 */
[----:B------:R-:W-:Y:S01]  /*2dc0*/  ISETP.GE.U32.AND P2, PT, R0, 0x8, PT ;  /* 0x000000080000780c */ /* 0x000fe20003f46070 */
[----:B------:R-:W-:Y:S01]  /*2dd0*/  IMAD.MOV.U32 R12, RZ, RZ, 0x1 ;  /* 0x00000001ff0c7424 */ /* 0x000fe200078e00ff */
[----:B------:R-:W-:Y:S02]  /*2de0*/  CS2R R10, SRZ ;  /* 0x00000000000a7805 */ /* 0x000fe4000001ff00 */
[----:B------:R-:W-:Y:S01]  /*2df0*/  CS2R R8, SRZ ;  /* 0x0000000000087805 */ /* 0x000fe2000001ff00 */
[----:B------:R-:W-:Y:S01]  /*2e00*/  UMOV UR6, 0x400 ;  /* 0x0000040000067882 */ /* 0x000fe20000000000 */
[----:B------:R-:W-:Y:S01]  /*2e10*/  UMOV UR5, URZ ;  /* 0x000000ff00057c82 */ /* 0x000fe20008000000 */
[----:B------:R-:W-:-:S12]  /*2e20*/  ULEA UR6, UR47, UR6, 0x18 ;  /* 0x000000062f067291 */ /* 0x000fd8000f8ec0ff */
.L_x_53:
[----:B------:R-:W-:Y:S02]  /*2e30*/  LEA R2, R8, UR6, 0x3 ;  /* 0x0000000608027c11 */ /* 0x000fe4000f8e18ff */
[----:B------:R-:W-:-:S03]  /*2e40*/  SHF.L.U32 R5, R9, 0x1f, RZ ;  /* 0x0000001f09057819 */ /* 0x000fc600000006ff */
[----:B------:R-:W-:Y:S01]  /*2e50*/  VIADD R4, R2, 0x100 ;  /* 0x0000010002047836 */ /* 0x000fe20000000000 */
[----:B------:R-:W2:Y:S02]  /*2e60*/  SYNCS.PHASECHK.TRANS64.TRYWAIT P0, [R2+URZ+0xf0], R5 ;  /* 0x0000f005020075a7 */ /* 0x000ea400080011ff */
[----:B--2---:R-:W-:Y:S05]  /*2e70*/  @!P0 BRA `(.L_x_50) ;  /* 0x0000007000b88947 */ /* 0x004fea0003800000 */
.L_x_161:
[----:B------:R-:W-:Y:S01]  /*2e80*/  ULEA UR4, UR5, UR6, 0x3 ;  /* 0x0000000605047291 */ /* 0x000fe2000f8e18ff */
[----:B------:R-:W-:Y:S02]  /*2e90*/  PRMT R4, RZ, 0x654, R4 ;  /* 0x00000654ff047816 */ /* 0x000fe40000000004 */
[----:B--2---:R-:W-:Y:S01]  /*2ea0*/  SHF.L.U32 R5, R12, 0x1f, RZ ;  /* 0x0000001f0c057819 */ /* 0x004fe200000006ff */
[----:B------:R-:W-:Y:S01]  /*2eb0*/  UIADD3 UR7, UPT, UPT, UR4, 0x90, URZ ;  /* 0x0000009004077890 */ /* 0x000fe2000fffe0ff */
[----:B------:R2:W-:Y:S05]  /*2ec0*/  SYNCS.ARRIVE.TRANS64.RED.A1T0 RZ, [R4+URZ], RZ ;  /* 0x000000ff04ff79a7 */ /* 0x0005ea00081004ff */
[----:B------:R-:W-:Y:S01]  /*2ed0*/  IMAD.U32 R7, RZ, RZ, UR7 ;  /* 0x00000007ff077e24 */ /* 0x000fe2000f8e00ff */
[----:B------:R-:W3:Y:S04]  /*2ee0*/  SYNCS.PHASECHK.TRANS64.TRYWAIT P0, [UR4+0xa0], R5 ;  /* 0x0000a005ff0075a7 */ /* 0x000ee80008001104 */
[----:B------:R-:W-:Y:S01]  /*2ef0*/  PRMT R6, R0, 0x654, R7 ;  /* 0x0000065400067816 */ /* 0x000fe20000000007 */
[----:B--2---:R-:W-:Y:S01]  /*2f00*/  @!P2 IMAD.MOV.U32 R4, RZ, RZ, 0x10 ;  /* 0x00000010ff04a424 */ /* 0x004fe200078e00ff */
[----:B---3--:R-:W-:Y:S06]  /*2f10*/  @!P0 BRA `(.L_x_51) ;  /* 0x0000007000a48947 */ /* 0x008fec0003800000 */
.L_x_163:
[----:B------:R-:W-:Y:S01]  /*2f20*/  ULEA UR8, UR5, UR6, 0x4 ;  /* 0x0000000605087291 */ /* 0x000fe2000f8e20ff */
[----:B------:R-:W-:Y:S01]  /*2f30*/  SEL R3, R6, R3, !P2 ;  /* 0x0000000306037207 */ /* 0x000fe20005000000 */
[----:B------:R-:W-:Y:S01]  /*2f40*/  UIADD3 UR9, UPT, UPT, UR4, 0x90, URZ ;  /* 0x0000009004097890 */ /* 0x000fe2000fffe0ff */
[----:B--2---:R-:W-:Y:S01]  /*2f50*/  LEA R2, R11, UR6, 0x3 ;  /* 0x000000060b027c11 */ /* 0x004fe2000f8e18ff */
[----:B------:R-:W-:Y:S01]  /*2f60*/  UIADD3 UR8, UPT, UPT, UR8, 0x120, URZ ;  /* 0x0000012008087890 */ /* 0x000fe2000fffe0ff */
[----:B------:R-:W-:Y:S01]  /*2f70*/  SHF.L.U32 R5, R10, 0x1f, RZ ;  /* 0x0000001f0a057819 */ /* 0x000fe200000006ff */
[----:B------:R2:W-:Y:S01]  /*2f80*/  @!P2 SYNCS.ARRIVE.TRANS64.RED RZ, [R3+URZ], R4 ;  /* 0x0000000403ffa9a7 */ /* 0x0005e200080004ff */
[----:B------:R-:W-:Y:S01]  /*2f90*/  UIADD3 UR4, UPT, UPT, UR5, 0x1, URZ ;  /* 0x0000000105047890 */ /* 0x000fe2000fffe0ff */
[----:B------:R-:W-:-:S03]  /*2fa0*/  VIADD R8, R8, 0x1 ;  /* 0x0000000108087836 */ /* 0x000fc60000000000 */
[----:B------:R-:W-:Y:S02]  /*2fb0*/  UISETP.NE.AND UP0, UPT, UR4, 0x2, UPT ;  /* 0x000000020400788c */ /* 0x000fe4000bf05270 */
[----:B------:R-:W-:Y:S06]  /*2fc0*/  UGETNEXTWORKID.BROADCAST [UR8], [UR9] ;  /* 0x00000000080073ca */ /* 0x000fec0008000100 */
[----:B------:R-:W-:Y:S01]  /*2fd0*/  USEL UR7, URZ, 0x1, UP0 ;  /* 0x00000001ff077887 */ /* 0x000fe20008000000 */
[----:B------:R-:W-:Y:S01]  /*2fe0*/  ISETP.NE.AND P0, PT, R8, 0x2, PT ;  /* 0x000000020800780c */ /* 0x000fe20003f05270 */
[----:B------:R-:W-:Y:S01]  /*2ff0*/  USEL UR5, UR4, URZ, UP0 ;  /* 0x000000ff04057287 */ /* 0x000fe20008000000 */
[----:B------:R-:W3:Y:S03]  /*3000*/  SYNCS.PHASECHK.TRANS64.TRYWAIT P1, [R2+URZ+0x90], R5 ;  /* 0x00009005020075a7 */ /* 0x000ee600080211ff */
[----:B------:R-:W-:Y:S01]  /*3010*/  LOP3.LUT R12, R12, UR7, RZ, 0x3c, !PT ;  /* 0x000000070c0c7c12 */ /* 0x000fe2000f8e3cff */
[----:B--23--:R-:W-:Y:S07]  /*3020*/  @!P1 BRA `(.L_x_52) ;  /* 0x0000007000789947 */ /* 0x00cfee0003800000 */
.L_x_164:
[C---:B------:R-:W-:Y:S01]  /*3030*/  LEA R4, R11.reuse, UR6, 0x4 ;  /* 0x000000060b047c11 */ /* 0x040fe2000f8e20ff */
[----:B--2---:R-:W-:Y:S01]  /*3040*/  VIADD R2, R2, 0xa0 ;  /* 0x000000a002027836 */ /* 0x004fe20000000000 */
[----:B------:R-:W-:Y:S01]  /*3050*/  SEL R8, R8, RZ, P0 ;  /* 0x000000ff08087207 */ /* 0x000fe20000000000 */
[----:B------:R-:W-:-:S03]  /*3060*/  VIADD R11, R11, 0x1 ;  /* 0x000000010b0b7836 */ /* 0x000fc60000000000 */
[----:B------:R-:W2:Y:S01]  /*3070*/  LDS.128 R4, [R4+0x120] ;  /* 0x0001200004047984 */ /* 0x000ea20000000c00 */
[----:B------:R-:W-:Y:S02]  /*3080*/  PRMT R2, RZ, 0x654, R2 ;  /* 0x00000654ff027816 */ /* 0x000fe40000000002 */
[C---:B------:R-:W-:Y:S01]  /*3090*/  ISETP.NE.AND P1, PT, R11.reuse, 0x2, PT ;  /* 0x000000020b00780c */ /* 0x040fe20003f25270 */
[----:B------:R-:W-:Y:S01]  /*30a0*/  @!PT LDS RZ, [RZ] ;  /* 0x00000000fffff984 */ /* 0x000fe20000000800 */
[----:B------:R-:W-:Y:S01]  /*30b0*/  @!PT LDS RZ, [RZ] ;  /* 0x00000000fffff984 */ /* 0x000fe20000000800 */
[----:B------:R-:W-:Y:S01]  /*30c0*/  @!PT LDS RZ, [RZ] ;  /* 0x00000000fffff984 */ /* 0x000fe20000000800 */
[----:B------:R-:W-:Y:S01]  /*30d0*/  @!PT LDS RZ, [RZ] ;  /* 0x00000000fffff984 */ /* 0x000fe20000000800 */
[----:B------:R3:W-:Y:S06]  /*30e0*/  MEMBAR.ALL.CTA ;  /* 0x0000000000007992 */ /* 0x0007ec0000008000 */
[----:B---3--:R-:W3:Y:S01]  /*30f0*/  FENCE.VIEW.ASYNC.S ;  /* 0x00000000000073c6 */ /* 0x008ee20000000000 */
[----:B------:R-:W-:Y:S01]  /*3100*/  SEL R11, R11, RZ, P1 ;  /* 0x000000ff0b0b7207 */ /* 0x000fe20000800000 */
[----:B---3--:R3:W-:Y:S01]  /*3110*/  SYNCS.ARRIVE.TRANS64.RED.A1T0 RZ, [R2+URZ], RZ ;  /* 0x000000ff02ff79a7 */ /* 0x0087e200081004ff */
[----:B--2---:R-:W-:-:S02]  /*3120*/  LOP3.LUT P3, RZ, R6, 0x1, RZ, 0xc0, !PT ;  /* 0x0000000106ff7812 */ /* 0x004fc4000786c0ff */
[----:B------:R-:W-:-:S04]  /*3130*/  SEL R5, RZ, 0x1, P1 ;  /* 0x00000001ff057807 */ /* 0x000fc80000800000 */
[----:B------:R-:W-:Y:S02]  /*3140*/  LOP3.LUT R10, R10, R5, RZ, 0x3c, !PT ;  /* 0x000000050a0a7212 */ /* 0x000fe400078e3cff */
[----:B---3--:R-:W-:-:S04]  /*3150*/  SEL R2, RZ, 0x1, P0 ;  /* 0x00000001ff027807 */ /* 0x008fc80000000000 */
[----:B------:R-:W-:Y:S01]  /*3160*/  LOP3.LUT R9, R9, R2, RZ, 0x3c, !PT ;  /* 0x0000000209097212 */ /* 0x000fe200078e3cff */
[----:B------:R-:W-:Y:S06]  /*3170*/  @P3 BRA `(.L_x_53) ;  /* 0xfffffffc002c3947 */ /* 0x000fec000383ffff */
[----:B------:R-:W-:Y:S01]  /*3180*/  ULEA UR4, UR5, UR6, 0x3 ;  /* 0x0000000605047291 */ /* 0x000fe2000f8e18ff */
[----:B------:R-:W-:-:S08]  /*3190*/  SHF.L.U32 R3, R12, 0x1f, RZ ;  /* 0x0000001f0c037819 */ /* 0x000fd000000006ff */
[----:B------:R-:W2:Y:S02]  /*31a0*/  SYNCS.PHASECHK.TRANS64 P0, [UR4+0xa0], R3 ;  /* 0x0000a003ff0075a7 */ /* 0x000ea40008001004 */
[----:B--2---:R-:W-:Y:S05]  /*31b0*/  @P0 BRA `(.L_x_54) ;  /* 0x0000000000080947 */ /* 0x004fea0003800000 */
[----:B------:R-:W2:Y:S02]  /*31c0*/  SYNCS.PHASECHK.TRANS64.TRYWAIT P0, [UR4+0xa0], R3 ;  /* 0x0000a003ff0075a7 */ /* 0x000ea40008001104 */
[----:B--2---:R-:W-:Y:S05]  /*31d0*/  @!P0 BRA `(.L_x_55) ;  /* 0x0000007000208947 */ /* 0x004fea0003800000 */
.L_x_54:
[----:B------:R-:W-:-:S04]  /*31e0*/  UIADD3 UR7, UPT, UPT, UR5, 0x1, URZ ;  /* 0x0000000105077890 */ /* 0x000fc8000fffe0ff */
[----:B------:R-:W-:-:S04]  /*31f0*/  UISETP.NE.AND UP0, UPT, UR7, 0x2, UPT ;  /* 0x000000020700788c */ /* 0x000fc8000bf05270 */
[----:B------:R-:W-:Y:S02]  /*3200*/  USEL UR8, URZ, 0x1, UP0 ;  /* 0x00000001ff087887 */ /* 0x000fe40008000000 */
[----:B------:R-:W-:-:S04]  /*3210*/  USEL UR7, UR7, URZ, UP0 ;  /* 0x000000ff07077287 */ /* 0x000fc80008000000 */
[----:B------:R-:W-:Y:S01]  /*3220*/  ULEA UR7, UR7, UR6, 0x3 ;  /* 0x0000000607077291 */ /* 0x000fe2000f8e18ff */
[----:B--2---:R-:W-:-:S04]  /*3230*/  LOP3.LUT R3, R12, UR8, RZ, 0x3c, !PT ;  /* 0x000000080c037c12 */ /* 0x004fc8000f8e3cff */
[----:B------:R-:W-:-:S04]  /*3240*/  SHF.L.U32 R0, R3, 0x1f, RZ ;  /* 0x0000001f03007819 */ /* 0x000fc800000006ff */
[----:B------:R-:W2:Y:S02]  /*3250*/  SYNCS.PHASECHK.TRANS64 P0, [UR7+0xa0], R0 ;  /* 0x0000a000ff0075a7 */ /* 0x000ea40008001007 */
[----:B-12---:R-:W-:Y:S05]  /*3260*/  @P0 EXIT ;  /* 0x000000000000094d */ /* 0x006fea0003800000 */
[----:B------:R-:W-:Y:S02]  /*3270*/  SHF.L.U32 R3, R3, 0x1f, RZ ;  /* 0x0000001f03037819 */ /* 0x000fe400000006ff */
[----:B------:R-:W-:-:S07]  /*3280*/  MOV R0, UR7 ;  /* 0x0000000700007c02 */ /* 0x000fce0008000f00 */
.L_x_56:
[----:B-1----:R1:W2:Y:S02]  /*3290*/  SYNCS.PHASECHK.TRANS64.TRYWAIT P0, [R0+URZ+0xa0], R3 ;  /* 0x0000a003000075a7 */ /* 0x0022a400080011ff */
[----:B--2---:R-:W-:Y:S05]  /*32a0*/  @!P0 NANOSLEEP.SYNCS 0x989680 ;  /* 0x009896800000895d */ /* 0x004fea0003900000 */
[----:B------:R-:W2:Y:S02]  /*32b0*/  @!P0 SYNCS.PHASECHK.TRANS64 P0, [R0+URZ+0xa0], R3 ;  /* 0x0000a003000085a7 */ /* 0x000ea400080010ff */
[----:B--2---:R-:W-:Y:S05]  /*32c0*/  @P0 EXIT ;  /* 0x000000000000094d */ /* 0x004fea0003800000 */
[----:B------:R-:W-:Y:S05]  /*32d0*/  BRA `(.L_x_56) ;  /* 0xfffffffc00ec7947 */ /* 0x000fea000383ffff */
.L_x_49:
[----:B------:R-:W-:Y:S05]  /*32e0*/  BRA.U UP5, `(.L_x_57) ;  /* 0x0000001505487547 */ /* 0x000fea000b800000 */
[----:B------:R-:W-:Y:S01]  /*32f0*/  UMOV UR4, 0x40 ;  /* 0x0000004000047882 */ /* 0x000fe20000000000 */
[----:B------:R-:W-:Y:S01]  /*3300*/  NOP ;  /* 0x0000000000007918 */ /* 0x000fe20000000000 */
[----:B------:R-:W-:Y:S01]  /*3310*/  ULEA UR5, UR47, UR4, 0x18 ;  /* 0x000000042f057291 */ /* 0x000fe2000f8ec0ff */
[----:B------:R-:W-:Y:S02]  /*3320*/  UMOV UR6, 0x400 ;  /* 0x0000040000067882 */ /* 0x000fe40000000000 */
[----:B------:R-:W-:-:S06]  /*3330*/  ULEA UR6, UR47, UR6, 0x18 ;  /* 0x000000062f067291 */ /* 0x000fcc000f8ec0ff */
[----:B------:R-:W2:Y:S02]  /*3340*/  LDS.U8 R0, [UR5+0x1c] ;  /* 0x00001c05ff007984 */ /* 0x000ea40008000000 */
[----:B--2---:R-:W-:-:S13]  /*3350*/  ISETP.NE.AND P0, PT, R0, RZ, PT ;  /* 0x000000ff0000720c */ /* 0x004fda0003f05270 */
[----:B------:R-:W-:Y:S05]  /*3360*/  @P0 BRA `(.L_x_58) ;  /* 0x0000000400080947 */ /* 0x000fea0003800000 */
[----:B------:R-:W-:Y:S02]  /*3370*/  UISETP.NE.U32.AND UP1, UPT, UR68, 0x1, UPT ;  /* 0x000000014400788c */ /* 0x000fe4000bf25070 */
[----:B------:R-:W-:-:S07]  /*3380*/  UIADD3 UR7, UPT, UPT, UR5, 0x8, URZ ;  /* 0x0000000805077890 */ /* 0x000fce000fffe0ff */
[----:B------:R-:W-:Y:S05]  /*3390*/  BRA.U !UP1, `(.L_x_59) ;  /* 0x00000001099c7547 */ /* 0x000fea000b800000 */
[----:B------:R-:W-:Y:S01]  /*33a0*/  ELECT P0, URZ, PT ;  /* 0x0000000000ff782f */ /* 0x000fe20003800000 */
[----:B------:R-:W-:-:S12]  /*33b0*/  BSSY B0, `(.L_x_59) ;  /* 0x0000025000007945 */ /* 0x000fd80003800000 */
[----:B------:R-:W-:Y:S05]  /*33c0*/  @!P0 BRA `(.L_x_60) ;  /* 0x00000000008c8947 */ /* 0x000fea0003800000 */
[----:B------:R-:W-:-:S05]  /*33d0*/  UMOV UR4, 0x10 ;  /* 0x0000001000047882 */ /* 0x000fca0000000000 */
[----:B------:R-:W-:Y:S04]  /*33e0*/  DEPBAR.LE SB2, 0x36 ;  /* 0x0000ad800000791a */ /* 0x000fe80000000000 */
[----:B------:R-:W2:Y:S02]  /*33f0*/  UTCATOMSWS.2CTA.FIND_AND_SET.ALIGN UP0, UR4, UR4 ;  /* 0x00000004000475e3 */ /* 0x000ea40008200800 */
[----:B--2---:R-:W-:Y:S01]  /*3400*/  MOV R11, UR4 ;  /* 0x00000004000b7c02 */ /* 0x004fe20008000f00 */
[----:B------:R-:W-:Y:S06]  /*3410*/  BRA.U UP0, `(.L_x_61) ;  /* 0x0000000100187547 */ /* 0x000fec000b800000 */
.L_x_62:
[----:B------:R-:W-:Y:S05]  /*3420*/  NANOSLEEP 0x64 ;  /* 0x000000640000795d */ /* 0x000fea0003800000 */
[----:B------:R-:W-:-:S05]  /*3430*/  UMOV UR4, 0x10 ;  /* 0x0000001000047882 */ /* 0x000fca0000000000 */
[----:B------:R-:W-:Y:S04]  /*3440*/  DEPBAR.LE SB2, 0x36 ;  /* 0x0000ad800000791a */ /* 0x000fe80000000000 */
[----:B------:R-:W2:Y:S02]  /*3450*/  UTCATOMSWS.2CTA.FIND_AND_SET.ALIGN UP0, UR4, UR4 ;  /* 0x00000004000475e3 */ /* 0x000ea40008200800 */
[----:B--2---:R-:W-:Y:S01]  /*3460*/  MOV R11, UR4 ;  /* 0x00000004000b7c02 */ /* 0x004fe20008000f00 */
[----:B------:R-:W-:Y:S05]  /*3470*/  BRA.U !UP0, `(.L_x_62) ;  /* 0xfffffffd08e87547 */ /* 0x000fea000b83ffff */
.L_x_61:
[----:B------:R-:W2:Y:S01]  /*3480*/  LDS R7, [UR5+0x10] ;  /* 0x00001005ff077984 */ /* 0x000ea20008000800 */
[----:B------:R-:W-:Y:S01]  /*3490*/  IMAD.U32 R5, RZ, RZ, UR6 ;  /* 0x00000006ff057e24 */ /* 0x000fe2000f8e00ff */
[----:B------:R-:W-:-:S03]  /*34a0*/  MOV R4, UR69 ;  /* 0x0000004500047c02 */ /* 0x000fc60008000f00 */
[----:B------:R-:W-:Y:S01]  /*34b0*/  VIADD R5, R5, 0x140 ;  /* 0x0000014005057836 */ /* 0x000fe20000000000 */
[----:B--2---:R-:W-:-:S04]  /*34c0*/  SHF.L.U32 R7, R7, 0x1f, RZ ;  /* 0x0000001f07077819 */ /* 0x004fc800000006ff */
[----:B------:R-:W2:Y:S02]  /*34d0*/  SYNCS.PHASECHK.TRANS64.TRYWAIT P0, [UR5+0x8], R7 ;  /* 0x00000807ff0075a7 */ /* 0x000ea40008001105 */
[----:B--2---:R-:W-:Y:S05]  /*34e0*/  @P0 BRA `(.L_x_63) ;  /* 0x0000000000080947 */ /* 0x004fea0003800000 */
[----:B------:R-:W2:Y:S02]  /*34f0*/  SYNCS.PHASECHK.TRANS64.TRYWAIT P0, [UR5+0x8], R7 ;  /* 0x00000807ff0075a7 */ /* 0x000ea40008001105 */
[----:B--2---:R-:W-:Y:S05]  /*3500*/  @!P0 BRA `(.L_x_64) ;  /* 0x0000006c006c8947 */ /* 0x004fea0003800000 */
.L_x_63:
[----:B--2---:R-:W-:Y:S01]  /*3510*/  HFMA2 R0, -RZ, RZ, 0, 5.9604644775390625e-08 ;  /* 0x00000001ff007431 */ /* 0x004fe200000001ff */
[----:B------:R-:W-:Y:S01]  /*3520*/  UPRMT UR4, UR69, 0x654, UR7 ;  /* 0x0000065445047896 */ /* 0x000fe20008000007 */
[----:B------:R-:W-:Y:S01]  /*3530*/  IMAD.MOV.U32 R8, RZ, RZ, 0xffff ;  /* 0x0000ffffff087424 */ /* 0x000fe200078e00ff */
[----:B------:R-:W-:Y:S01]  /*3540*/  PRMT R4, R4, 0x654, R5 ;  /* 0x0000065404047816 */ /* 0x000fe20000000005 */
[----:B------:R-:W-:Y:S02]  /*3550*/  IMAD.MOV.U32 R6, RZ, RZ, 0x4 ;  /* 0x00000004ff067424 */ /* 0x000fe400078e00ff */
[----:B------:R-:W-:Y:S01]  /*3560*/  IMAD.SHL.U32 R9, R11, 0x20, RZ ;  /* 0x000000200b097824 */ /* 0x000fe200078e00ff */
[----:B------:R-:W-:Y:S02]  /*3570*/  MOV R5, UR4 ;  /* 0x0000000400057c02 */ /* 0x000fe40008000f00 */
[-C--:B------:R-:W-:Y:S01]  /*3580*/  SHF.L.U32 R8, R8, R11.reuse, RZ ;  /* 0x0000000b08087219 */ /* 0x080fe200000006ff */
[----:B------:R2:W-:Y:S01]  /*3590*/  SYNCS.ARRIVE.TRANS64.RED RZ, [UR4], R6 ;  /* 0x00000006ffff79a7 */ /* 0x0005e20008000404 */
[----:B------:R-:W-:Y:S01]  /*35a0*/  SHF.L.U32 R7, R0, R11, RZ ;  /* 0x0000000b00077219 */ /* 0x000fe200000006ff */
[----:B------:R2:W-:Y:S04]  /*35b0*/  STS [UR6+0x140], R9 ;  /* 0x00014009ff007988 */ /* 0x0005e80008000806 */
[----:B------:R2:W-:Y:S04]  /*35c0*/  STAS [R4.64], R11 ;  /* 0x0000000b04007dbd */ /* 0x0005e8000c0008ff */
[----:B------:R2:W-:Y:S04]  /*35d0*/  ATOMS.OR RZ, [UR5+0x14], R8 ;  /* 0x00001408ffff798c */ /* 0x0005e8000b000005 */
[----:B------:R2:W-:Y:S04]  /*35e0*/  ATOMS.OR RZ, [UR5+0x18], R7 ;  /* 0x00001807ffff798c */ /* 0x0005e8000b000005 */
[----:B------:R2:W-:Y:S02]  /*35f0*/  ATOMS.XOR RZ, [UR5+0x10], R0 ;  /* 0x00001000ffff798c */ /* 0x0005e4000b800005 */
.L_x_60:
[----:B-1----:R-:W-:Y:S05]  /*3600*/  BSYNC B0 ;  /* 0x0000000000007941 */ /* 0x002fea0003800000 */
.L_x_59:
[----:B------:R-:W-:Y:S05]  /*3610*/  BRA.U UP1, `(.L_x_65) ;  /* 0x00000001016c7547 */ /* 0x000fea000b800000 */
[----:B------:R-:W-:-:S03]  /*3620*/  UMOV UR4, 0xffffffff ;  /* 0xffffffff00047882 */ /* 0x000fc60000000000 */
[----:B------:R-:W-:Y:S05]  /*3630*/  BRA.DIV UR4, `(.L_x_66) ;  /* 0x0000006e04387947 */ /* 0x000fea000b800000 */
[----:B------:R-:W-:-:S13]  /*3640*/  ELECT P0, URZ, PT ;  /* 0x0000000000ff782f */ /* 0x000fda0003800000 */
.L_x_168:
[----:B------:R-:W-:Y:S05]  /*3650*/  @!P0 BRA `(.L_x_65) ;  /* 0x00000000005c8947 */ /* 0x000fea0003800000 */
[----:B--2---:R-:W2:Y:S02]  /*3660*/  LDS R5, [UR5+0x10] ;  /* 0x00001005ff057984 */ /* 0x004ea40008000800 */
[----:B--2---:R-:W-:-:S04]  /*3670*/  SHF.L.U32 R5, R5, 0x1f, RZ ;  /* 0x0000001f05057819 */ /* 0x004fc800000006ff */
[----:B------:R-:W2:Y:S02]  /*3680*/  SYNCS.PHASECHK.TRANS64.TRYWAIT P0, [UR5+0x8], R5 ;  /* 0x00000805ff0075a7 */ /* 0x000ea40008001105 */
[----:B--2---:R-:W-:Y:S05]  /*3690*/  @P0 BRA `(.L_x_67) ;  /* 0x0000000000080947 */ /* 0x004fea0003800000 */
[----:B------:R-:W2:Y:S02]  /*36a0*/  SYNCS.PHASECHK.TRANS64.TRYWAIT P0, [UR5+0x8], R5 ;  /* 0x00000805ff0075a7 */ /* 0x000ea40008001105 */
[----:B--2---:R-:W-:Y:S05]  /*36b0*/  @!P0 BRA `(.L_x_68) ;  /* 0x0000006c003c8947 */ /* 0x004fea0003800000 */
.L_x_67:
[----:B------:R-:W3:Y:S01]  /*36c0*/  LDS R7, [UR6+0x140] ;  /* 0x00014006ff077984 */ /* 0x000ee20008000800 */
[----:B--2---:R-:W-:Y:S02]  /*36d0*/  HFMA2 R0, -RZ, RZ, 0, 5.9604644775390625e-08 ;  /* 0x00000001ff007431 */ /* 0x004fe400000001ff */
[----:B------:R-:W-:Y:S01]  /*36e0*/  IMAD.MOV.U32 R4, RZ, RZ, 0xffff ;  /* 0x0000ffffff047424 */ /* 0x000fe200078e00ff */
[----:B------:R-:W-:Y:S01]  /*36f0*/  UPRMT UR4, UR69, 0x654, UR7 ;  /* 0x0000065445047896 */ /* 0x000fe20008000007 */
[----:B---3--:R-:W-:-:S03]  /*3700*/  IMAD.SHL.U32 R5, R7, 0x20, RZ ;  /* 0x0000002007057824 */ /* 0x008fc600078e00ff */
[-C--:B------:R-:W-:Y:S02]  /*3710*/  SHF.L.U32 R4, R4, R7.reuse, RZ ;  /* 0x0000000704047219 */ /* 0x080fe400000006ff */
[----:B------:R-:W-:Y:S01]  /*3720*/  SHF.L.U32 R7, R0, R7, RZ ;  /* 0x0000000700077219 */ /* 0x000fe200000006ff */
[----:B------:R3:W-:Y:S04]  /*3730*/  STS [UR6+0x140], R5 ;  /* 0x00014005ff007988 */ /* 0x0007e80008000806 */
[----:B------:R3:W-:Y:S04]  /*3740*/  ATOMS.OR RZ, [UR5+0x14], R4 ;  /* 0x00001404ffff798c */ /* 0x0007e8000b000005 */
[----:B------:R3:W-:Y:S01]  /*3750*/  ATOMS.OR RZ, [UR5+0x18], R7 ;  /* 0x00001807ffff798c */ /* 0x0007e2000b000005 */
[----:B------:R-:W-:Y:S03]  /*3760*/  SYNCS.ARRIVE.TRANS64.RED.A1T0 RZ, [UR4], RZ ;  /* 0x000000ffffff79a7 */ /* 0x000fe60008100404 */
[----:B------:R3:W-:Y:S01]  /*3770*/  ATOMS.XOR RZ, [UR5+0x10], R0 ;  /* 0x00001000ffff798c */ /* 0x0007e2000b800005 */
[----:B------:R-:W-:Y:S05]  /*3780*/  BRA `(.L_x_65) ;  /* 0x0000000000107947 */ /* 0x000fea0003800000 */
.L_x_58:
[----:B------:R-:W-:Y:S02]  /*3790*/  MOV R0, 0xffffffff ;  /* 0xffffffff00007802 */ /* 0x000fe40000000f00 */
[----:B------:R-:W-:-:S03]  /*37a0*/  MOV R4, 0x37d0 ;  /* 0x000037d000047802 */ /* 0x000fc60000000f00 */
[----:B------:R2:W-:Y:S04]  /*37b0*/  STS [UR6+0x140], R0 ;  /* 0x00014000ff007988 */ /* 0x0005e80008000806 */
[----:B-12--5:R-:W-:Y:S05]  /*37c0*/  CALL.REL.NOINC `($__internal_1_$__cuda_sm10x_tcgen05_guardrail_trap_phase_invalid_during_alloc) ;  /* 0x0000007400107944 */ /* 0x026fea0003c00000 */
.L_x_65:
[----:B------:R-:W-:Y:S05]  /*37d0*/  WARPSYNC.ALL ;  /* 0x0000000000007948 */ /* 0x000fea0003800000 */
[----:B------:R-:W4:Y:S01]  /*37e0*/  S2UR UR4, SR_CgaCtaId ;  /* 0x00000000000479c3 */ /* 0x000f220000008800 */
[----:B------:R-:W-:Y:S01]  /*37f0*/  UMOV UR41, 0x400 ;  /* 0x0000040000297882 */ /* 0x000fe20000000000 */
[----:B------:R-:W-:-:S06]  /*3800*/  NOP ;  /* 0x0000000000007918 */ /* 0x000fcc0000000000 */
[----:B------:R-:W-:Y:S06]  /*3810*/  BAR.ARV 0x6, 0xa0 ;  /* 0x0182800000007b1d */ /* 0x000fec0000002000 */
[----:B------:R-:W1:Y:S01]  /*3820*/  LDCU UR6, c[0x0][0x38c] ;  /* 0x00007180ff0677ac */ /* 0x000e620008000800 */
[----:B------:R-:W-:Y:S01]  /*3830*/  LOP3.LUT R3, R3, 0xffff, RZ, 0xc0, !PT ;  /* 0x0000ffff03037812 */ /* 0x000fe200078ec0ff */
[----:B--2---:R-:W-:Y:S01]  /*3840*/  IMAD.MOV.U32 R9, RZ, RZ, 0x1 ;  /* 0x00000001ff097424 */ /* 0x004fe200078e00ff */
[----:B------:R-:W-:Y:S01]  /*3850*/  LOP3.LUT R2, R2, 0xffff, RZ, 0xc0, !PT ;  /* 0x0000ffff02027812 */ /* 0x000fe200078ec0ff */
[----:B------:R-:W-:Y:S01]  /*3860*/  IMAD.MOV.U32 R8, RZ, RZ, RZ ;  /* 0x000000ffff087224 */ /* 0x000fe200078e00ff */
[----:B------:R-:W-:Y:S01]  /*3870*/  R2UR UR43, R3 ;  /* 0x00000000032b72ca */ /* 0x000fe200000e0000 */
[----:B------:R-:W-:Y:S01]  /*3880*/  UMOV UR47, URZ ;  /* 0x000000ff002f7c82 */ /* 0x000fe20008000000 */
[----:B------:R-:W-:-:S02]  /*3890*/  R2UR UR65, R2 ;  /* 0x00000000024172ca */ /* 0x000fc400000e0000 */
[----:B------:R-:W-:Y:S01]  /*38a0*/  CS2R R2, SRZ ;  /* 0x0000000000027805 */ /* 0x000fe2000001ff00 */
[----:B------:R-:W-:Y:S01]  /*38b0*/  UMOV UR38, URZ ;  /* 0x000000ff00267c82 */ /* 0x000fe20008000000 */
[----:B----4-:R-:W-:Y:S01]  /*38c0*/  ULEA UR41, UR4, UR41, 0x18 ;  /* 0x0000002904297291 */ /* 0x010fe2000f8ec0ff */
[----:B------:R-:W-:Y:S01]  /*38d0*/  UMOV UR37, URZ ;  /* 0x000000ff00257c82 */ /* 0x000fe20008000000 */
[----:B------:R-:W-:Y:S02]  /*38e0*/  UISETP.NE.AND UP3, UPT, UR68, URZ, UPT ;  /* 0x000000ff4400728c */ /* 0x000fe4000bf65270 */
[----:B------:R-:W-:Y:S02]  /*38f0*/  UIADD3 UR5, UPT, UPT, UR41, 0x8400, URZ ;  /* 0x0000840029057890 */ /* 0x000fe4000fffe0ff */
[----:B------:R-:W-:-:S03]  /*3900*/  UIADD3 UR4, UPT, UPT, UR41, 0x28400, URZ ;  /* 0x0002840029047890 */ /* 0x000fc6000fffe0ff */
[----:B---3--:R-:W2:Y:S01]  /*3910*/  LDS R0, [UR41+0x140] ;  /* 0x00014029ff007984 */ /* 0x008ea20008000800 */
[----:B-1----:R-:W-:Y:S02]  /*3920*/  UIADD3 UR6, UPT, UPT, UR6, 0x7f, URZ ;  /* 0x0000007f06067890 */ /* 0x002fe4000fffe0ff */
[----:B------:R-:W-:Y:S02]  /*3930*/  USHF.R.U32.HI UR5, URZ, 0x4, UR5 ;  /* 0x00000004ff057899 */ /* 0x000fe40008011605 */
[----:B------:R-:W-:Y:S02]  /*3940*/  USHF.R.S32.HI UR64, URZ, 0x1f, UR6 ;  /* 0x0000001fff407899 */ /* 0x000fe40008011406 */
[----:B------:R-:W-:Y:S02]  /*3950*/  USHF.R.U32.HI UR4, URZ, 0x4, UR4 ;  /* 0x00000004ff047899 */ /* 0x000fe40008011604 */
[----:B------:R-:W-:Y:S02]  /*3960*/  ULEA.HI UR64, UR64, UR6, URZ, 0x7 ;  /* 0x0000000640407291 */ /* 0x000fe4000f8f38ff */
[----:B------:R-:W-:-:S02]  /*3970*/  ULOP3.LUT UR5, UR5, 0x3fff, URZ, 0xc0, !UPT ;  /* 0x00003fff05057892 */ /* 0x000fc4000f8ec0ff */
[----:B------:R-:W-:Y:S02]  /*3980*/  USHF.R.S32.HI UR64, URZ, 0x7, UR64 ;  /* 0x00000007ff407899 */ /* 0x000fe40008011440 */
[----:B------:R-:W-:Y:S02]  /*3990*/  ULOP3.LUT UR45, UR4, 0x3fff, URZ, 0xc0, !UPT ;  /* 0x00003fff042d7892 */ /* 0x000fe4000f8ec0ff */
[----:B------:R-:W-:Y:S01]  /*39a0*/  UISETP.LT.AND UP0, UPT, UR64, 0x1, UPT ;  /* 0x000000014000788c */ /* 0x000fe2000bf01270 */
[----:B------:R-:W-:Y:S01]  /*39b0*/  UMOV UR62, 0x0 ;  /* 0x00000000003e7882 */ /* 0x000fe20000000000 */
        /* <DEDUP_REMOVED lines=9> */
[----:B------:R-:W-:-:S02]  /*3a50*/  ULOP3.LUT UR44, UR5, 0x10000, URZ, 0xfc, !UPT ;  /* 0x00010000052c7892 */ /* 0x000fc4000f8efcff */
[----:B------:R-:W-:Y:S02]  /*3a60*/  ULOP3.LUT UR45, UR45, 0x10000, URZ, 0xfc, !UPT ;  /* 0x000100002d2d7892 */ /* 0x000fe4000f8efcff */
[----:B------:R-:W-:Y:S01]  /*3a70*/  USEL UR66, UR64, 0x1, !UP0 ;  /* 0x0000000140427887 */ /* 0x000fe2000c000000 */
[----:B------:R-:W-:Y:S01]  /*3a80*/  UMOV UR52, 0x0 ;  /* 0x0000000000347882 */ /* 0x000fe20000000000 */
[----:B------:R-:W-:Y:S01]  /*3a90*/  UMOV UR53, 0x10200010 ;  /* 0x1020001000357882 */ /* 0x000fe20000000000 */
[----:B------:R-:W-:Y:S01]  /*3aa0*/  UMOV UR50, 0x0 ;  /* 0x0000000000327882 */ /* 0x000fe20000000000 */
[----:B------:R-:W-:Y:S01]  /*3ab0*/  UMOV UR51, 0x10200010 ;  /* 0x1020001000337882 */ /* 0x000fe20000000000 */
[----:B------:R-:W-:Y:S01]  /*3ac0*/  UMOV UR48, 0x0 ;  /* 0x0000000000307882 */ /* 0x000fe20000000000 */
[----:B--2---:R-:W-:Y:S01]  /*3ad0*/  R2UR UR67, R0 ;  /* 0x00000000004372ca */ /* 0x004fe200000e0000 */
[----:B------:R-:W-:-:S14]  /*3ae0*/  UMOV UR49, 0x10200010 ;  /* 0x1020001000317882 */ /* 0x000fdc0000000000 */
.L_x_76:
[C---:B------:R-:W-:Y:S02]  /*3af0*/  LEA R0, R8.reuse, UR41, 0x3 ;  /* 0x0000002908007c11 */ /* 0x040fe4000f8e18ff */
[----:B------:R-:W-:Y:S02]  /*3b00*/  SHF.L.U32 R5, R3, 0x1f, RZ ;  /* 0x0000001f03057819 */ /* 0x000fe400000006ff */
[----:B------:R-:W-:Y:S02]  /*3b10*/  LEA R4, R8, UR41, 0x4 ;  /* 0x0000002908047c11 */ /* 0x000fe4000f8e20ff */
[----:B------:R-:W1:Y:S02]  /*3b20*/  SYNCS.PHASECHK.TRANS64.TRYWAIT P0, [R0+URZ+0x90], R5 ;  /* 0x00009005000075a7 */ /* 0x000e6400080011ff */
[----:B-1-3--:R-:W-:Y:S05]  /*3b30*/  @!P0 BRA `(.L_x_69) ;  /* 0x0000006800348947 */ /* 0x00afea0003800000 */
.L_x_169:
[----:B-1----:R-:W1:Y:S01]  /*3b40*/  LDS.128 R4, [R4+0x120] ;  /* 0x0001200004047984 */ /* 0x002e620000000c00 */
[----:B------:R-:W-:Y:S02]  /*3b50*/  VIADD R0, R0, 0xa0 ;  /* 0x000000a000007836 */ /* 0x000fe40000000000 */
[----:B------:R-:W-:Y:S01]  /*3b60*/  VIADD R8, R8, 0x1 ;  /* 0x0000000108087836 */ /* 0x000fe20000000000 */
[----:B------:R-:W-:Y:S01]  /*3b70*/  @!PT LDS RZ, [RZ] ;  /* 0x00000000fffff984 */ /* 0x000fe20000000800 */
[----:B------:R-:W-:Y:S01]  /*3b80*/  @!PT LDS RZ, [RZ] ;  /* 0x00000000fffff984 */ /* 0x000fe20000000800 */
[----:B------:R-:W-:Y:S01]  /*3b90*/  @!PT LDS RZ, [RZ] ;  /* 0x00000000fffff984 */ /* 0x000fe20000000800 */
[----:B------:R-:W-:Y:S01]  /*3ba0*/  @!PT LDS RZ, [RZ] ;  /* 0x00000000fffff984 */ /* 0x000fe20000000800 */
[----:B------:R2:W-:Y:S06]  /*3bb0*/  MEMBAR.ALL.CTA ;  /* 0x0000000000007992 */ /* 0x0005ec0000008000 */
[----:B--2---:R-:W2:Y:S01]  /*3bc0*/  FENCE.VIEW.ASYNC.S ;  /* 0x00000000000073c6 */ /* 0x004ea20000000000 */
[----:B------:R-:W-:-:S04]  /*3bd0*/  PRMT R0, RZ, 0x654, R0 ;  /* 0x00000654ff007816 */ /* 0x000fc80000000000 */
[----:B--2---:R2:W-:Y:S01]  /*3be0*/  SYNCS.ARRIVE.TRANS64.RED.A1T0 RZ, [R0+URZ], RZ ;  /* 0x000000ff00ff79a7 */ /* 0x0045e200081004ff */
[----:B-1----:R-:W-:Y:S01]  /*3bf0*/  LOP3.LUT P1, RZ, R6, 0x1, RZ, 0xc0, !PT ;  /* 0x0000000106ff7812 */ /* 0x002fe2000782c0ff */
[----:B--2---:R-:W-:-:S12]  /*3c00*/  BRA.U UP3, `(.L_x_70) ;  /* 0x0000000503587547 */ /* 0x004fd8000b800000 */
[----:B------:R-:W1:Y:S01]  /*3c10*/  LDCU UR4, c[0x0][0x38c] ;  /* 0x00007180ff0477ac */ /* 0x000e620008000800 */
[----:B------:R-:W-:Y:S02]  /*3c20*/  PLOP3.LUT P2, PT, PT, PT, PT, 0x80, 0x8 ;  /* 0x000000000008781c */ /* 0x000fe40003f4f070 */
[----:B------:R-:W-:Y:S01]  /*3c30*/  SHF.L.U32 R5, R9, 0x1f, RZ ;  /* 0x0000001f09057819 */ /* 0x000fe200000006ff */
[----:B------:R-:W-:Y:S02]  /*3c40*/  ULEA UR46, UR47, UR41, 0x3 ;  /* 0x000000292f2e7291 */ /* 0x000fe4000f8e18ff */
[----:B------:R-:W-:Y:S02]  /*3c50*/  ULEA UR36, UR47, UR67, 0x7 ;  /* 0x000000432f247291 */ /* 0x000fe4000f8e38ff */
[----:B-1----:R-:W-:-:S06]  /*3c60*/  UISETP.GE.AND UP0, UPT, UR4, 0x1, UPT ;  /* 0x000000010400788c */ /* 0x002fcc000bf06270 */
[----:B------:R-:W-:-:S05]  /*3c70*/  PLOP3.LUT P0, PT, PT, PT, UP0, 0x80, 0x8 ;  /* 0x000000000008781c */ /* 0x000fca0003f0f008 */
[----:B------:R-:W-:-:S08]  /*3c80*/  @UP0 ULEA UR4, UR38, UR41, 0x3 ;  /* 0x0000002926040291 */ /* 0x000fd0000f8e18ff */
[----:B------:R-:W-:-:S04]  /*3c90*/  @P0 SHF.L.U32 R0, R2, 0x1f, RZ ;  /* 0x0000001f02000819 */ /* 0x000fc800000006ff */
[----:B------:R1:W2:Y:S01]  /*3ca0*/  @P0 SYNCS.PHASECHK.TRANS64.TRYWAIT P2, [UR4], R0 ;  /* 0x00000000ff0005a7 */ /* 0x0002a20008041104 */
[----:B------:R-:W3:Y:S02]  /*3cb0*/  SYNCS.PHASECHK.TRANS64.TRYWAIT P0, [UR46+0xd0], R5 ;  /* 0x0000d005ff0075a7 */ /* 0x000ee4000800112e */
[----:B-123--:R-:W-:Y:S05]  /*3cc0*/  @!P0 BRA `(.L_x_71) ;  /* 0x0000006400e48947 */ /* 0x00efea0003800000 */
.L_x_171:
[----:B------:R-:W-:Y:S01]  /*3cd0*/  UMOV UR42, UR37 ;  /* 0x00000025002a7c82 */ /* 0x000fe20008000000 */
[----:B------:R-:W-:Y:S05]  /*3ce0*/  BRA.U !UP0, `(.L_x_72) ;  /* 0x0000000508107547 */ /* 0x000fea000b800000 */
[----:B------:R-:W-:Y:S02]  /*3cf0*/  UIADD3 UR42, UPT, UPT, UR66, UR37, URZ ;  /* 0x00000025422a7290 */ /* 0x000fe4000fffe0ff */
[----:B------:R-:W-:Y:S01]  /*3d00*/  UPLOP3.LUT UP2, UPT, UPT, UPT, UPT, 0x40, 0x4 ;  /* 0x000000000004789c */ /* 0x000fe20003f4e870 */
[----:B------:R-:W-:Y:S01]  /*3d10*/  UMOV UR39, UR64 ;  /* 0x0000004000277c82 */ /* 0x000fe20008000000 */
[----:B------:R-:W-:-:S09]  /*3d20*/  UMOV UR5, UR38 ;  /* 0x0000002600057c82 */ /* 0x000fd20008000000 */
.L_x_75:
[----:B------:R-:W-:Y:S01]  /*3d30*/  ULEA UR7, UR5, UR41, 0x3 ;  /* 0x0000002905077291 */ /* 0x000fe2000f8e18ff */
[----:B--23--:R-:W-:Y:S11]  /*3d40*/  @P2 BRA `(.L_x_73) ;  /* 0x00000000000c2947 */ /* 0x00cff60003800000 */
[----:B-1----:R-:W-:Y:S04]  /*3d50*/  SHF.L.U32 R5, R2, 0x1f, RZ ;  /* 0x0000001f02057819 */ /* 0x002fe800000006ff */
[----:B------:R-:W1:Y:S02]  /*3d60*/  SYNCS.PHASECHK.TRANS64.TRYWAIT P0, [UR7], R5 ;  /* 0x00000005ff0075a7 */ /* 0x000e640008001107 */
[----:B-1----:R-:W-:Y:S05]  /*3d70*/  @!P0 BRA `(.L_x_74) ;  /* 0x0000006400d08947 */ /* 0x002fea0003800000 */
.L_x_73:
[----:B------:R-:W-:Y:S01]  /*3d80*/  UISETP.NE.AND UP0, UPT, UR39, 0x1, UPT ;  /* 0x000000012700788c */ /* 0x000fe2000bf05270 */
[----:B------:R-:W-:Y:S01]  /*3d90*/  PLOP3.LUT P2, PT, PT, PT, PT, 0x80, 0x8 ;  /* 0x000000000008781c */ /* 0x000fe20003f4f070 */
[----:B------:R-:W-:Y:S02]  /*3da0*/  UIADD3 UR4, UPT, UPT, UR5, 0x1, URZ ;  /* 0x0000000105047890 */ /* 0x000fe4000fffe0ff */
[----:B------:R-:W-:Y:S02]  /*3db0*/  UIADD3 UR40, UPT, UPT, UR7, 0x20, URZ ;  /* 0x0000002007287890 */ /* 0x000fe4000fffe0ff */
[----:B------:R-:W-:Y:S01]  /*3dc0*/  UISETP.NE.AND UP1, UPT, UR4, 0x4, UPT ;  /* 0x000000040400788c */ /* 0x000fe2000bf25270 */
[----:B------:R-:W-:Y:S01]  /*3dd0*/  PLOP3.LUT P0, PT, PT, PT, UP0, 0x80, 0x8 ;  /* 0x000000000008781c */ /* 0x000fe20003f0f008 */
[----:B------:R-:W-:Y:S02]  /*3de0*/  UIADD3 UR37, UPT, UPT, UR37, 0x1, URZ ;  /* 0x0000000125257890 */ /* 0x000fe4000fffe0ff */
[----:B------:R-:W-:Y:S02]  /*3df0*/  USEL UR6, URZ, 0x1, UP1 ;  /* 0x00000001ff067887 */ /* 0x000fe40008800000 */
[----:B------:R-:W-:Y:S02]  /*3e00*/  USEL UR38, UR4, URZ, UP1 ;  /* 0x000000ff04267287 */ /* 0x000fe40008800000 */
[----:B------:R-:W-:Y:S02]  /*3e10*/  UIADD3 UR39, UPT, UPT, UR39, -0x1, URZ ;  /* 0xffffffff27277890 */ /* 0x000fe4000fffe0ff */
[----:B------:R-:W-:Y:S01]  /*3e20*/  @UP0 ULEA UR4, UR38, UR41, 0x3 ;  /* 0x0000002926040291 */ /* 0x000fe2000f8e18ff */
[----:B------:R-:W-:Y:S01]  /*3e30*/  LOP3.LUT R2, R2, UR6, RZ, 0x3c, !PT ;  /* 0x0000000602027c12 */ /* 0x000fe2000f8e3cff */
[----:B------:R-:W-:Y:S02]  /*3e40*/  ULEA UR6, UR5, UR45, 0xa ;  /* 0x0000002d05067291 */ /* 0x000fe4000f8e50ff */
[----:B------:R-:W-:Y:S01]  /*3e50*/  UISETP.NE.AND UP0, UPT, UR37, UR42, UPT ;  /* 0x0000002a2500728c */ /* 0x000fe2000bf05270 */
[----:B-1----:R-:W-:Y:S01]  /*3e60*/  @P0 SHF.L.U32 R0, R2, 0x1f, RZ ;  /* 0x0000001f02000819 */ /* 0x002fe200000006ff */
[----:B------:R-:W-:Y:S02]  /*3e70*/  UIADD3 UR34, UPT, UPT, UR6, 0x2, URZ ;  /* 0x0000000206227890 */ /* 0x000fe4000fffe0ff */
[----:B------:R-:W-:Y:S01]  /*3e80*/  UIADD3 UR30, UPT, UPT, UR6, 0x4, URZ ;  /* 0x00000004061e7890 */ /* 0x000fe2000fffe0ff */
[----:B------:R2:W3:Y:S01]  /*3e90*/  @P0 SYNCS.PHASECHK.TRANS64.TRYWAIT P2, [UR4], R0 ;  /* 0x00000000ff0005a7 */ /* 0x0004e20008041104 */
[----:B------:R-:W-:Y:S02]  /*3ea0*/  ULEA UR4, UR5, UR44, 0xb ;  /* 0x0000002c05047291 */ /* 0x000fe4000f8e58ff */
[----:B------:R-:W-:Y:S02]  /*3eb0*/  UIADD3 UR26, UPT, UPT, UR6, 0x6, URZ ;  /* 0x00000006061a7890 */ /* 0x000fe4000fffe0ff */
        /* <DEDUP_REMOVED lines=10> */
[----:B------:R-:W-:Y:S01]  /*3f60*/  UIADD3 UR8, UPT, UPT, UR4, 0x406, URZ ;  /* 0x0000040604087890 */ /* 0x000fe2000fffe0ff */
[----:B------:R-:W-:Y:S01]  /*3f70*/  UMOV UR7, 0x40004040 ;  /* 0x4000404000077882 */ /* 0x000fe20000000000 */
[----:B------:R-:W-:Y:S01]  /*3f80*/  UMOV UR5, 0x40004040 ;  /* 0x4000404000057882 */ /* 0x000fe20000000000 */
[----:B------:R-:W-:Y:S01]  /*3f90*/  UMOV UR35, 0x40004040 ;  /* 0x4000404000237882 */ /* 0x000fe20000000000 */
[----:B------:R1:W-:Y:S01]  /*3fa0*/  UTCHMMA.2CTA gdesc[UR4], gdesc[UR6], tmem[UR36], tmem[UR62], idesc[UR63], UP2 ;  /* 0x00ff3e06040075ea */ /* 0x0003e20009200024 */
[----:B------:R-:W-:Y:S01]  /*3fb0*/  UPLOP3.LUT UP2, UPT, UPT, UPT, UPT, 0x80, 0x8 ;  /* 0x000000000008789c */ /* 0x000fe20003f4f070 */
[----:B------:R-:W-:Y:S01]  /*3fc0*/  UMOV UR33, 0x40004040 ;  /* 0x4000404000217882 */ /* 0x000fe20000000000 */
[----:B------:R-:W-:Y:S01]  /*3fd0*/  UMOV UR31, 0x40004040 ;  /* 0x40004040001f7882 */ /* 0x000fe20000000000 */
[----:B------:R2:W-:Y:S01]  /*3fe0*/  UTCHMMA.2CTA gdesc[UR32], gdesc[UR34], tmem[UR36], tmem[UR60], idesc[UR61], UPT ;  /* 0x00ff3c22200075ea */ /* 0x0005e2000ba00024 */
        /* <DEDUP_REMOVED lines=14> */
[----:B------:R-:W-:Y:S01]  /*40d0*/  UMOV UR9, 0x40004040 ;  /* 0x4000404000097882 */ /* 0x000fe20000000000 */
[----:B------:R2:W-:Y:S01]  /*40e0*/  UTCHMMA.2CTA gdesc[UR12], gdesc[UR14], tmem[UR36], tmem[UR50], idesc[UR51], UPT ;  /* 0x00ff320e0c0075ea */ /* 0x0005e2000ba00024 */
[----:B------:R2:W-:Y:S01]  /*40f0*/  UTCHMMA.2CTA gdesc[UR8], gdesc[UR10], tmem[UR36], tmem[UR48], idesc[UR49], UPT ;  /* 0x00ff300a080075ea */ /* 0x0005e2000ba00024 */
[----:B------:R2:W-:Y:S01]  /*4100*/  UTCBAR.2CTA.MULTICAST [UR40], URZ, UR43 ;  /* 0x000000ff280073e9 */ /* 0x0005e2000820082b */
[----:B-1----:R-:W-:Y:S01]  /*4110*/  UMOV UR5, UR38 ;  /* 0x0000002600057c82 */ /* 0x002fe20008000000 */
[----:B------:R-:W-:Y:S05]  /*4120*/  BRA.U UP0, `(.L_x_75) ;  /* 0xfffffffd00007547 */ /* 0x000fea000b83ffff */
.L_x_72:
[----:B------:R-:W-:Y:S01]  /*4130*/  UIADD3 UR4, UPT, UPT, UR46, 0xb0, URZ ;  /* 0x000000b02e047890 */ /* 0x000fe2000fffe0ff */
[----:B------:R-:W-:-:S08]  /*4140*/  UMOV UR37, UR42 ;  /* 0x0000002a00257c82 */ /* 0x000fd00008000000 */
[----:B------:R4:W-:Y:S01]  /*4150*/  UTCBAR.2CTA.MULTICAST [UR4], URZ, UR65 ;  /* 0x000000ff040073e9 */ /* 0x0009e20008200841 */
[----:B------:R-:W-:Y:S02]  /*4160*/  NOP ;  /* 0x0000000000007918 */ /* 0x000fe40000000000 */
.L_x_70:
[----:B----4-:R-:W-:Y:S01]  /*4170*/  UIADD3 UR4, UPT, UPT, UR47, 0x1, URZ ;  /* 0x000000012f047890 */ /* 0x010fe2000fffe0ff */
[----:B------:R-:W-:-:S03]  /*4180*/  ISETP.NE.AND P0, PT, R8, 0x2, PT ;  /* 0x000000020800780c */ /* 0x000fc60003f05270 */
[----:B------:R-:W-:Y:S01]  /*4190*/  UISETP.NE.AND UP0, UPT, UR4, 0x4, UPT ;  /* 0x000000040400788c */ /* 0x000fe2000bf05270 */
[----:B-12---:R-:W-:Y:S02]  /*41a0*/  SEL R0, RZ, 0x1, P0 ;  /* 0x00000001ff007807 */ /* 0x006fe40000000000 */
[----:B------:R-:W-:Y:S01]  /*41b0*/  SEL R8, R8, RZ, P0 ;  /* 0x000000ff08087207 */ /* 0x000fe20000000000 */
[----:B------:R-:W-:Y:S01]  /*41c0*/  USEL UR5, URZ, 0x1, UP0 ;  /* 0x00000001ff057887 */ /* 0x000fe20008000000 */
[----:B------:R-:W-:Y:S01]  /*41d0*/  LOP3.LUT R3, R3, R0, RZ, 0x3c, !PT ;  /* 0x0000000003037212 */ /* 0x000fe200078e3cff */
[----:B------:R-:W-:-:S04]  /*41e0*/  USEL UR47, UR4, URZ, UP0 ;  /* 0x000000ff042f7287 */ /* 0x000fc80008000000 */
[----:B------:R-:W-:Y:S01]  /*41f0*/  LOP3.LUT R9, R9, UR5, RZ, 0x3c, !PT ;  /* 0x0000000509097c12 */ /* 0x000fe2000f8e3cff */
[----:B------:R-:W-:Y:S07]  /*4200*/  @P1 BRA `(.L_x_76) ;  /* 0xfffffff800381947 */ /* 0x000fee000383ffff */
[----:B------:R-:W1:Y:S01]  /*4210*/  S2UR UR8, SR_CgaCtaId ;  /* 0x00000000000879c3 */ /* 0x000e620000008800 */
[----:B------:R-:W-:Y:S01]  /*4220*/  ELECT P0, URZ, PT ;  /* 0x0000000000ff782f */ /* 0x000fe20003800000 */
[----:B------:R-:W-:Y:S01]  /*4230*/  HFMA2 R0, -RZ, RZ, 0, 5.9604644775390625e-08 ;  /* 0x00000001ff007431 */ /* 0x000fe200000001ff */
[----:B------:R-:W-:-:S05]  /*4240*/  UMOV UR4, 0x40 ;  /* 0x0000004000047882 */ /* 0x000fca0000000000 */
[----:B------:R-:W-:Y:S01]  /*4250*/  UVIRTCOUNT.DEALLOC.SMPOOL 0x80 ;  /* 0x000000800000784c */ /* 0x000fe20000000000 */
[----:B------:R-:W-:Y:S02]  /*4260*/  UISETP.NE.AND UP1, UPT, UR68, URZ, UPT ;  /* 0x000000ff4400728c */ /* 0x000fe4000bf25270 */
[----:B-1----:R-:W-:-:S09]  /*4270*/  ULEA UR8, UR8, UR4, 0x18 ;  /* 0x0000000408087291 */ /* 0x002fd2000f8ec0ff */
[----:B------:R1:W-:Y:S01]  /*4280*/  @P0 STS.U8 [UR8+0x1c], R0 ;  /* 0x00001c00ff000988 */ /* 0x0003e20008000008 */
[----:B------:R-:W-:Y:S05]  /*4290*/  BRA.U UP1, `(.L_x_77) ;  /* 0x0000000101a07547 */ /* 0x000fea000b800000 */
[----:B------:R-:W-:Y:S01]  /*42a0*/  UIADD3 UR7, UPT, UPT, UR41, 0xd0, URZ ;  /* 0x000000d029077890 */ /* 0x000fe2000fffe0ff */
[----:B------:R-:W-:-:S03]  /*42b0*/  SHF.L.U32 R3, R9, 0x1f, RZ ;  /* 0x0000001f09037819 */ /* 0x000fc600000006ff */
[----:B------:R-:W-:-:S09]  /*42c0*/  ULEA UR4, UR47, UR7, 0x3 ;  /* 0x000000072f047291 */ /* 0x000fd2000f8e18ff */
[----:B------:R-:W2:Y:S02]  /*42d0*/  SYNCS.PHASECHK.TRANS64.TRYWAIT P0, [UR4], R3 ;  /* 0x00000003ff0075a7 */ /* 0x000ea40008001104 */
[----:B--2---:R-:W-:Y:S05]  /*42e0*/  @!P0 BRA `(.L_x_78) ;  /* 0x00000060008c8947 */ /* 0x004fea0003800000 */
.L_x_174:
        /* <DEDUP_REMOVED lines=9> */
.L_x_176:
        /* <DEDUP_REMOVED lines=9> */
.L_x_178:
[----:B------:R-:W-:-:S04]  /*4410*/  UIADD3 UR4, UPT, UPT, UR4, 0x1, URZ ;  /* 0x0000000104047890 */ /* 0x000fc8000fffe0ff */
[----:B------:R-:W-:-:S04]  /*4420*/  UISETP.NE.AND UP0, UPT, UR4, 0x4, UPT ;  /* 0x000000040400788c */ /* 0x000fc8000bf05270 */
[----:B------:R-:W-:Y:S02]  /*4430*/  USEL UR5, URZ, 0x1, UP0 ;  /* 0x00000001ff057887 */ /* 0x000fe40008000000 */
[----:B------:R-:W-:-:S04]  /*4440*/  USEL UR4, UR4, URZ, UP0 ;  /* 0x000000ff04047287 */ /* 0x000fc80008000000 */
[----:B------:R-:W-:Y:S01]  /*4450*/  ULEA UR4, UR4, UR7, 0x3 ;  /* 0x0000000704047291 */ /* 0x000fe2000f8e18ff */
[----:B-1----:R-:W-:-:S04]  /*4460*/  LOP3.LUT R3, R2, UR5, RZ, 0x3c, !PT ;  /* 0x0000000502037c12 */ /* 0x002fc8000f8e3cff */
[----:B------:R-:W-:Y:S01]  /*4470*/  SHF.L.U32 R3, R3, 0x1f, RZ ;  /* 0x0000001f03037819 */ /* 0x000fe200000006ff */
[----:B------:R-:W-:-:S04]  /*4480*/  IMAD.U32 R0, RZ, RZ, UR4 ;  /* 0x00000004ff007e24 */ /* 0x000fc8000f8e00ff */
[----:B------:R1:W2:Y:S03]  /*4490*/  SYNCS.PHASECHK.TRANS64.TRYWAIT P0, [R0+URZ], R3 ;  /* 0x00000003000075a7 */ /* 0x0002a600080011ff */
[----:B--2---:R-:W-:Y:S05]  /*44a0*/  @!P0 NANOSLEEP.SYNCS 0x989680 ;  /* 0x009896800000895d */ /* 0x004fea0003900000 */
[----:B------:R-:W2:Y:S02]  /*44b0*/  @!P0 SYNCS.PHASECHK.TRANS64 P0, [R0+URZ], R3 ;  /* 0x00000003000085a7 */ /* 0x000ea400080010ff */
[----:B--2---:R-:W-:Y:S05]  /*44c0*/  @P0 BRA `(.L_x_81) ;  /* 0x0000000000200947 */ /* 0x004fea0003800000 */
.L_x_82:
[----:B--2---:R2:W4:Y:S02]  /*44d0*/  SYNCS.PHASECHK.TRANS64.TRYWAIT P0, [R0+URZ], R3 ;  /* 0x00000003000075a7 */ /* 0x00452400080011ff */
[----:B----4-:R-:W-:Y:S05]  /*44e0*/  @!P0 NANOSLEEP.SYNCS 0x989680 ;  /* 0x009896800000895d */ /* 0x010fea0003900000 */
[----:B------:R-:W4:Y:S02]  /*44f0*/  @!P0 SYNCS.PHASECHK.TRANS64 P0, [R0+URZ], R3 ;  /* 0x00000003000085a7 */ /* 0x000f2400080010ff */
[----:B----4-:R-:W-:Y:S05]  /*4500*/  @!P0 BRA `(.L_x_82) ;  /* 0xfffffffc00f08947 */ /* 0x010fea000383ffff */
[----:B------:R-:W-:Y:S05]  /*4510*/  BRA `(.L_x_81) ;  /* 0x00000000000c7947 */ /* 0x000fea0003800000 */
.L_x_77:
[----:B------:R-:W-:-:S04]  /*4520*/  UIADD3 UR4, UPT, UPT, UR41, 0x110, URZ ;  /* 0x0000011029047890 */ /* 0x000fc8000fffe0ff */
[----:B------:R-:W-:-:S09]  /*4530*/  UPRMT UR4, UR69, 0x654, UR4 ;  /* 0x0000065445047896 */ /* 0x000fd20008000004 */
[----:B------:R-:W-:Y:S03]  /*4540*/  SYNCS.ARRIVE.TRANS64.RED.A1T0 RZ, [UR4], RZ ;  /* 0x000000ffffff79a7 */ /* 0x000fe60008100404 */
.L_x_81:
[----:B-12---:R-:W-:Y:S01]  /*4550*/  SHF.L.U32 R3, RZ, 0x1f, RZ ;  /* 0x0000001fff037819 */ /* 0x006fe200000006ff */
[----:B------:R-:W-:Y:S01]  /*4560*/  UIADD3 UR4, UPT, UPT, UR41, 0x110, URZ ;  /* 0x0000011029047890 */ /* 0x000fe2000fffe0ff */
[----:B------:R-:W-:Y:S02]  /*4570*/  PLOP3.LUT P0, PT, PT, PT, UP1, 0x80, 0x8 ;  /* 0x000000000008781c */ /* 0x000fe40003f0f018 */
[----:B------:R-:W1:Y:S02]  /*4580*/  SYNCS.PHASECHK.TRANS64.TRYWAIT P1, [UR41+0x110], R3 ;  /* 0x00011003ff0075a7 */ /* 0x000e640008021129 */
[----:B-1----:R-:W-:Y:S09]  /*4590*/  @!P1 BRA `(.L_x_83) ;  /* 0x0000006000289947 */ /* 0x002ff20003800000 */
.L_x_180:
[----:B------:R-:W-:Y:S01]  /*45a0*/  @!UP1 UPRMT UR4, UR69, 0x654, UR4 ;  /* 0x0000065445049896 */ /* 0x000fe20008000004 */
[----:B------:R-:W-:Y:S01]  /*45b0*/  UMOV UR5, 0xffff ;  /* 0x0000ffff00057882 */ /* 0x000fe20000000000 */
[----:B------:R-:W-:-:S07]  /*45c0*/  UMOV UR6, 0x1 ;  /* 0x0000000100067882 */ /* 0x000fce0000000000 */
[----:B------:R-:W-:Y:S01]  /*45d0*/  @!P0 SYNCS.ARRIVE.TRANS64.RED.A1T0 RZ, [UR4], RZ ;  /* 0x000000ffffff89a7 */ /* 0x000fe20008100404 */
[----:B------:R-:W-:Y:S01]  /*45e0*/  NOP ;  /* 0x0000000000007918 */ /* 0x000fe20000000000 */
[----:B-1----:R-:W1:Y:S01]  /*45f0*/  LDS R0, [UR8+0x14] ;  /* 0x00001408ff007984 */ /* 0x002e620008000800 */
[----:B------:R-:W-:-:S04]  /*4600*/  ULOP3.LUT UR4, UR67, 0xffff, URZ, 0xc0, !UPT ;  /* 0x0000ffff43047892 */ /* 0x000fc8000f8ec0ff */
[----:B------:R-:W-:-:S04]  /*4610*/  USHF.R.U32.HI UR4, URZ, 0x5, UR4 ;  /* 0x00000005ff047899 */ /* 0x000fc80008011604 */
[----:B------:R-:W-:Y:S02]  /*4620*/  USHF.L.U32 UR5, UR5, UR4, URZ ;  /* 0x0000000405057299 */ /* 0x000fe400080006ff */
[----:B------:R-:W-:-:S04]  /*4630*/  USHF.L.U32 UR4, UR6, UR4, URZ ;  /* 0x0000000406047299 */ /* 0x000fc800080006ff */
[----:B-1----:R-:W-:-:S04]  /*4640*/  LOP3.LUT R0, R0, UR5, RZ, 0xc0, !PT ;  /* 0x0000000500007c12 */ /* 0x002fc8000f8ec0ff */
[----:B------:R-:W-:-:S13]  /*4650*/  ISETP.NE.AND P0, PT, R0, UR5, PT ;  /* 0x0000000500007c0c */ /* 0x000fda000bf05270 */
[----:B------:R-:W-:Y:S05]  /*4660*/  @P0 BRA `(.L_x_84) ;  /* 0x0000000000580947 */ /* 0x000fea0003800000 */
[----:B------:R-:W1:Y:S02]  /*4670*/  LDS R0, [UR8+0x18] ;  /* 0x00001808ff007984 */ /* 0x000e640008000800 */
[----:B-1----:R-:W-:-:S04]  /*4680*/  LOP3.LUT R0, R0, UR4, RZ, 0xc0, !PT ;  /* 0x0000000400007c12 */ /* 0x002fc8000f8ec0ff */
[----:B------:R-:W-:-:S13]  /*4690*/  ISETP.NE.AND P0, PT, R0, UR4, PT ;  /* 0x0000000400007c0c */ /* 0x000fda000bf05270 */
[----:B------:R-:W-:Y:S05]  /*46a0*/  @P0 BRA `(.L_x_85) ;  /* 0x00000000003c0947 */ /* 0x000fea0003800000 */
[----:B------:R-:W1:Y:S01]  /*46b0*/  S2R R2, SR_LANEID ;  /* 0x0000000000027919 */ /* 0x000e620000000000 */
[----:B------:R-:W-:Y:S01]  /*46c0*/  ULOP3.LUT UR5, URZ, UR5, URZ, 0x33, !UPT ;  /* 0x00000005ff057292 */ /* 0x000fe2000f8e33ff */
[----:B------:R-:W-:Y:S01]  /*46d0*/  LOP3.LUT R4, RZ, UR4, RZ, 0x33, !PT ;  /* 0x00000004ff047c12 */ /* 0x000fe2000f8e33ff */
[----:B------:R-:W-:Y:S02]  /*46e0*/  VOTEU.ANY UR4, UPT, PT ;  /* 0x0000000000047886 */ /* 0x000fe400038e0100 */
[----:B------:R-:W-:Y:S01]  /*46f0*/  UFLO.U32 UR4, UR4 ;  /* 0x00000004000472bd */ /* 0x000fe200080e0000 */
[----:B------:R-:W2:Y:S01]  /*4700*/  REDUX UR6, R4 ;  /* 0x00000000040673c4 */ /* 0x000ea20000000000 */
[----:B------:R-:W-:-:S06]  /*4710*/  IMAD.U32 R0, RZ, RZ, UR5 ;  /* 0x00000005ff007e24 */ /* 0x000fcc000f8e00ff */
[----:B------:R4:W-:Y:S01]  /*4720*/  UTCATOMSWS.AND URZ, UR5 ;  /* 0x0000000500ff79e3 */ /* 0x0009e20008000000 */
[----:B------:R-:W3:Y:S01]  /*4730*/  REDUX UR7, R0 ;  /* 0x00000000000773c4 */ /* 0x000ee20000000000 */
[----:B-1----:R-:W-:Y:S01]  /*4740*/  ISETP.EQ.U32.AND P0, PT, R2, UR4, PT ;  /* 0x0000000402007c0c */ /* 0x002fe2000bf02070 */
[----:B--2---:R-:W-:Y:S01]  /*4750*/  IMAD.U32 R2, RZ, RZ, UR6 ;  /* 0x00000006ff027e24 */ /* 0x004fe2000f8e00ff */
[----:B---3--:R-:W-:-:S11]  /*4760*/  MOV R3, UR7 ;  /* 0x0000000700037c02 */ /* 0x008fd60008000f00 */
[----:B------:R4:W-:Y:S04]  /*4770*/  @P0 ATOMS.AND RZ, [UR8+0x14], R3 ;  /* 0x00001403ffff098c */ /* 0x0009e8000a800008 */
[----:B------:R4:W-:Y:S01]  /*4780*/  @P0 ATOMS.AND RZ, [UR8+0x18], R2 ;  /* 0x00001802ffff098c */ /* 0x0009e2000a800008 */
[----:B------:R-:W-:Y:S05]  /*4790*/  BRA `(.L_x_86) ;  /* 0x0000000000147947 */ /* 0x000fea0003800000 */
.L_x_85:
[----:B------:R-:W-:Y:S02]  /*47a0*/  MOV R2, 0x47c0 ;  /* 0x000047c000027802 */ /* 0x000fe40000000f00 */
[----:B---3-5:R-:W-:Y:S05]  /*47b0*/  CALL.REL.NOINC `($__internal_0_$__cuda_sm10x_tcgen05_guardrail_trap_col_being_dealloced_not_returned_by_alloc) ;  /* 0x0000006400087944 */ /* 0x028fea0003c00000 */
[----:B------:R-:W-:Y:S05]  /*47c0*/  BRA `(.L_x_86) ;  /* 0x0000000000087947 */ /* 0x000fea0003800000 */
.L_x_84:
[----:B------:R-:W-:Y:S02]  /*47d0*/  MOV R2, 0x47f0 ;  /* 0x000047f000027802 */ /* 0x000fe40000000f00 */
[----:B---3-5:R-:W-:Y:S05]  /*47e0*/  CALL.REL.NOINC `($__internal_2_$__cuda_sm10x_tcgen05_guardrail_trap_unallocated_columns_being_dealloced) ;  /* 0x0000006400147944 */ /* 0x028fea0003c00000 */
.L_x_86:
[----:B------:R-:W-:Y:S01]  /*47f0*/  NOP ;  /* 0x0000000000007918 */ /* 0x000fe20000000000 */
[----:B----4-:R-:W-:Y:S05]  /*4800*/  EXIT ;  /* 0x000000000000794d */ /* 0x010fea0003800000 */
.L_x_57:
[----:B------:R-:W-:-:S09]  /*4810*/  UISETP.NE.OR UP0, UPT, UR20, 0x3, !UP4 ;  /* 0x000000031400788c */ /* 0x000fd2000e705670 */
[----:B------:R-:W-:Y:S05]  /*4820*/  BRA.U UP0, `(.L_x_87) ;  /* 0x00000011007c7547 */ /* 0x000fea000b800000 */
[----:B------:R-:W2:Y:S01]  /*4830*/  LDCU.64 UR4, c[0x0][0x888] ;  /* 0x00011100ff0477ac */ /* 0x000ea20008000a00 */
[----:B------:R-:W3:Y:S01]  /*4840*/  LDC.64 R12, c[0x0][0x348] ;  /* 0x0000d200ff0c7b82 */ /* 0x000ee20000000a00 */
[----:B------:R-:W-:Y:S02]  /*4850*/  HFMA2 R9, -RZ, RZ, 0, 0 ;  /* 0x00000000ff097431 */ /* 0x000fe400000001ff */
[----:B------:R-:W-:Y:S01]  /*4860*/  IMAD.MOV.U32 R11, RZ, RZ, 0x1 ;  /* 0x00000001ff0b7424 */ /* 0x000fe200078e00ff */
[----:B------:R-:W4:Y:S01]  /*4870*/  LDCU UR38, c[0x0][0x370] ;  /* 0x00006e00ff2677ac */ /* 0x000f220008000800 */
[----:B------:R-:W-:Y:S01]  /*4880*/  IMAD.MOV.U32 R10, RZ, RZ, RZ ;  /* 0x000000ffff0a7224 */ /* 0x000fe200078e00ff */
[----:B------:R-:W-:Y:S01]  /*4890*/  MOV R3, 0x2000 ;  /* 0x0000200000037802 */ /* 0x000fe20000000f00 */
[----:B------:R-:W4:Y:S01]  /*48a0*/  LDCU.128 UR48, c[0x0][0xb10] ;  /* 0x00016200ff3077ac */ /* 0x000f220008000c00 */
[----:B------:R-:W1:Y:S01]  /*48b0*/  LDCU UR37, c[0x0][0x374] ;  /* 0x00006e80ff2577ac */ /* 0x000e620008000800 */
[----:B------:R-:W1:Y:S01]  /*48c0*/  LDCU.64 UR30, c[0x0][0x890] ;  /* 0x00011200ff1e77ac */ /* 0x000e620008000a00 */
[----:B------:R-:W1:Y:S01]  /*48d0*/  LDCU UR15, c[0x0][0xb0c] ;  /* 0x00016180ff0f77ac */ /* 0x000e620008000800 */
[----:B--2---:R-:W-:Y:S01]  /*48e0*/  UISETP.NE.U32.AND UP0, UPT, UR4, URZ, UPT ;  /* 0x000000ff0400728c */ /* 0x004fe2000bf05070 */
[----:B------:R-:W2:Y:S01]  /*48f0*/  LDCU UR44, c[0x0][0xb20] ;  /* 0x00016400ff2c77ac */ /* 0x000ea20008000800 */
[----:B------:R-:W2:Y:S01]  /*4900*/  LDCU UR4, c[0x0][0xb30] ;  /* 0x00016600ff0477ac */ /* 0x000ea20008000800 */
[----:B------:R-:W-:Y:S01]  /*4910*/  UMOV UR21, 0x400 ;  /* 0x0000040000157882 */ /* 0x000fe20000000000 */
[----:B----4-:R-:W-:-:S02]  /*4920*/  UIMAD.WIDE.U32 UR6, UR38, UR48, URZ ;  /* 0x00000030260672a5 */ /* 0x010fc4000f8e00ff */
[----:B-1----:R-:W-:Y:S02]  /*4930*/  UIMAD.WIDE.U32 UR8, UR37, UR51, URZ ;  /* 0x00000033250872a5 */ /* 0x002fe4000f8e00ff */
[----:B------:R-:W-:Y:S02]  /*4940*/  ULEA UR21, UR47, UR21, 0x18 ;  /* 0x000000152f157291 */ /* 0x000fe4000f8ec0ff */
[----:B------:R-:W-:Y:S02]  /*4950*/  UISETP.NE.U32.AND UP6, UPT, UR30, URZ, UPT ;  /* 0x000000ff1e00728c */ /* 0x000fe4000bfc5070 */
[----:B------:R-:W-:Y:S02]  /*4960*/  UIADD3 UR39, UPT, UPT, UR21, 0x58, URZ ;  /* 0x0000005815277890 */ /* 0x000fe4000fffe0ff */
[----:B------:R-:W-:Y:S02]  /*4970*/  UISETP.NE.AND.EX UP5, UPT, UR5, URZ, UPT, UP0 ;  /* 0x000000ff0500728c */ /* 0x000fe4000bfa5300 */
[----:B------:R-:W-:Y:S01]  /*4980*/  UISETP.NE.AND UP0, UPT, UR42, 0x1, UPT ;  /* 0x000000012a00788c */ /* 0x000fe2000bf05270 */
[----:B------:R-:W-:Y:S01]  /*4990*/  UMOV UR6, UR7 ;  /* 0x0000000700067c82 */ /* 0x000fe20008000000 */
[----:B------:R-:W-:Y:S01]  /*49a0*/  UMOV UR40, UR9 ;  /* 0x0000000900287c82 */ /* 0x000fe20008000000 */
[----:B------:R-:W-:-:S02]  /*49b0*/  UISETP.NE.AND UP0, UPT, UR15, 0x1, UPT ;  /* 0x000000010f00788c */ /* 0x000fc4000bf05270 */
[----:B------:R-:W-:Y:S02]  /*49c0*/  UPLOP3.LUT UP4, UPT, UPT, UPT, UPT, 0x40, 0x4 ;  /* 0x000000000004789c */ /* 0x000fe40003f8e870 */
[----:B------:R-:W-:Y:S01]  /*49d0*/  UISETP.GE.AND UP2, UPT, UR42, 0x1, UPT ;  /* 0x000000012a00788c */ /* 0x000fe2000bf46270 */
[----:B------:R-:W1:Y:S01]  /*49e0*/  LDCU.64 UR22, c[0x0][0xb28] ;  /* 0x00016500ff1677ac */ /* 0x000e620008000a00 */
[----:B------:R-:W-:Y:S02]  /*49f0*/  UISETP.NE.AND.EX UP6, UPT, UR31, URZ, UPT, UP6 ;  /* 0x000000ff1f00728c */ /* 0x000fe4000bfc5360 */
[----:B------:R-:W-:Y:S02]  /*4a00*/  UIADD3 UR33, UPT, UPT, UR21, 0x40, URZ ;  /* 0x0000004015217890 */ /* 0x000fe4000fffe0ff */
[----:B------:R-:W-:Y:S02]  /*4a10*/  UIADD3 UR25, UPT, UPT, UR21, 0x48, URZ ;  /* 0x0000004815197890 */ /* 0x000fe4000fffe0ff */
[----:B------:R-:W-:-:S02]  /*4a20*/  UIADD3 UR17, UPT, UPT, UR21, 0x50, URZ ;  /* 0x0000005015117890 */ /* 0x000fc4000fffe0ff */
[----:B------:R-:W-:Y:S02]  /*4a30*/  UPRMT UR39, UR47, 0x654, UR39 ;  /* 0x000006542f277896 */ /* 0x000fe40008000027 */
[----:B------:R-:W-:Y:S02]  /*4a40*/  USHF.R.U32.HI UR41, URZ, UR49, UR6 ;  /* 0x00000031ff297299 */ /* 0x000fe40008011606 */
[----:B--2---:R-:W-:Y:S02]  /*4a50*/  USHF.R.U32.HI UR40, URZ, UR44, UR40 ;  /* 0x0000002cff287299 */ /* 0x004fe40008011628 */
[----:B------:R-:W-:Y:S02]  /*4a60*/  UISETP.NE.AND UP0, UPT, UR50, 0x1, UPT ;  /* 0x000000013200788c */ /* 0x000fe4000bf05270 */
[----:B---3--:R-:W-:-:S11]  /*4a70*/  UISETP.NE.AND UP3, UPT, UR4, 0x1, UPT ;  /* 0x000000010400788c */ /* 0x008fd6000bf65270 */
.L_x_98:
[C---:B------:R-:W-:Y:S02]  /*4a80*/  LEA R8, R10.reuse, UR21, 0x3 ;  /* 0x000000150a087c11 */ /* 0x040fe4000f8e18ff */
[----:B------:R-:W-:Y:S02]  /*4a90*/  SHF.L.U32 R5, R9, 0x1f, RZ ;  /* 0x0000001f09057819 */ /* 0x000fe400000006ff */
[----:B------:R-:W-:Y:S02]  /*4aa0*/  LEA R6, R10, UR21, 0x4 ;  /* 0x000000150a067c11 */ /* 0x000fe4000f8e20ff */
[----:B--2---:R-:W2:Y:S02]  /*4ab0*/  SYNCS.PHASECHK.TRANS64.TRYWAIT P0, [R8+URZ+0x90], R5 ;  /* 0x00009005080075a7 */ /* 0x004ea400080011ff */
[----:B--2---:R-:W-:Y:S05]  /*4ac0*/  @!P0 BRA `(.L_x_88) ;  /* 0x0000005800f48947 */ /* 0x004fea0003800000 */
.L_x_181:
[----:B--2---:R-:W2:Y:S01]  /*4ad0*/  LDS.128 R4, [R6+0x120] ;  /* 0x0001200006047984 */ /* 0x004ea20000000c00 */
[----:B------:R-:W-:Y:S01]  /*4ae0*/  UISETP.GE.AND UP0, UPT, UR42, 0x1, UPT ;  /* 0x000000012a00788c */ /* 0x000fe2000bf06270 */
[----:B------:R-:W-:Y:S01]  /*4af0*/  @!PT LDS RZ, [RZ] ;  /* 0x00000000fffff984 */ /* 0x000fe20000000800 */
[----:B------:R-:W-:Y:S01]  /*4b00*/  @!PT LDS RZ, [RZ] ;  /* 0x00000000fffff984 */ /* 0x000fe20000000800 */
[----:B------:R-:W-:Y:S01]  /*4b10*/  @!PT LDS RZ, [RZ] ;  /* 0x00000000fffff984 */ /* 0x000fe20000000800 */
[----:B------:R-:W-:Y:S01]  /*4b20*/  @!PT LDS RZ, [RZ] ;  /* 0x00000000fffff984 */ /* 0x000fe20000000800 */
[----:B------:R3:W-:Y:S06]  /*4b30*/  MEMBAR.ALL.CTA ;  /* 0x0000000000007992 */ /* 0x0007ec0000008000 */
[----:B---3--:R-:W3:Y:S01]  /*4b40*/  FENCE.VIEW.ASYNC.S ;  /* 0x00000000000073c6 */ /* 0x008ee20000000000 */
[----:B--2---:R-:W-:Y:S11]  /*4b50*/  LOP3.LUT P0, RZ, R6, 0x1, RZ, 0xc0, !PT ;  /* 0x0000000106ff7812 */ /* 0x004ff6000780c0ff */
[----:B------:R-:W-:Y:S02]  /*4b60*/  @!UPT UIADD3 URZ, UPT, UPT, URZ, URZ, URZ ;  /* 0x000000fffffff290 */ /* 0x000fe4000fffe0ff */
[----:B---3--:R-:W-:Y:S01]  /*4b70*/  VOTEU.ANY UP2, P0 ;  /* 0x0000000000ff7886 */ /* 0x008fe20000040100 */
[----:B------:R-:W-:Y:S11]  /*4b80*/  PLOP3.LUT P0, PT, PT, PT, UP2, 0x80, 0x8 ;  /* 0x000000000008781c */ /* 0x000ff60003f0f028 */
[----:B------:R-:W-:Y:S02]  /*4b90*/  @!UPT UIADD3 URZ, UPT, UPT, URZ, URZ, URZ ;  /* 0x000000fffffff290 */ /* 0x000fe4000fffe0ff */
[----:B------:R-:W-:Y:S02]  /*4ba0*/  @P0 SHF.R.U32.HI R0, RZ, 0x10, R5 ;  /* 0x00000010ff000819 */ /* 0x000fe40000011605 */
[----:B------:R-:W-:Y:S02]  /*4bb0*/  @P0 MOV R2, R4 ;  /* 0x0000000400020202 */ /* 0x000fe40000000f00 */
[----:B------:R-:W-:Y:S01]  /*4bc0*/  @P0 R2UR UR4, R0 ;  /* 0x00000000000402ca */ /* 0x000fe200000e0000 */
[----:B------:R-:W-:Y:S01]  /*4bd0*/  VIADD R0, R8, 0xa0 ;  /* 0x000000a008007836 */ /* 0x000fe20000000000 */
[----:B------:R-:W-:Y:S02]  /*4be0*/  @P0 LOP3.LUT R4, R5, 0xffff, RZ, 0xc0, !PT ;  /* 0x0000ffff05040812 */ /* 0x000fe400078ec0ff */
[----:B------:R-:W-:Y:S02]  /*4bf0*/  @P0 R2UR UR6, R2 ;  /* 0x00000000020602ca */ /* 0x000fe400000e0000 */
[----:B------:R-:W-:Y:S02]  /*4c00*/  PRMT R0, RZ, 0x654, R0 ;  /* 0x00000654ff007816 */ /* 0x000fe40000000000 */
[----:B------:R-:W-:Y:S02]  /*4c10*/  @P0 R2UR UR5, R4 ;  /* 0x00000000040502ca */ /* 0x000fe400000e0000 */
[----:B------:R2:W-:Y:S03]  /*4c20*/  SYNCS.ARRIVE.TRANS64.RED.A1T0 RZ, [R0+URZ], RZ ;  /* 0x000000ff00ff79a7 */ /* 0x0005e600081004ff */
[----:B------:R-:W-:Y:S04]  /*4c30*/  @UP2 UMOV UR29, UR4 ;  /* 0x00000004001d2c82 */ /* 0x000fe80008000000 */
[----:B------:R-:W-:Y:S04]  /*4c40*/  @UP2 UMOV UR14, UR6 ;  /* 0x00000006000e2c82 */ /* 0x000fe80008000000 */
[----:B------:R-:W-:Y:S01]  /*4c50*/  @UP2 UMOV UR13, UR5 ;  /* 0x00000005000d2c82 */ /* 0x000fe20008000000 */
[----:B------:R-:W-:Y:S05]  /*4c60*/  BRA.U !UP0, `(.L_x_89) ;  /* 0x0000000108c07547 */ /* 0x000fea000b800000 */
[----:B------:R-:W-:Y:S02]  /*4c70*/  UIMAD.WIDE.U32 UR18, UR13, UR51, URZ ;  /* 0x000000330d1272a5 */ /* 0x000fe4000f8e00ff */
[----:B------:R-:W-:Y:S02]  /*4c80*/  UP2UR UR16, UPR, URZ, 0x4 ;  /* 0x00000004ff107883 */ /* 0x000fe40008000000 */
[----:B------:R-:W-:Y:S02]  /*4c90*/  UISETP.NE.AND UP2, UPT, UR50, 0x1, UPT ;  /* 0x000000013200788c */ /* 0x000fe4000bf45270 */
[----:B------:R-:W-:Y:S02]  /*4ca0*/  UIMAD.WIDE.U32 UR26, UR14, UR48, URZ ;  /* 0x000000300e1a72a5 */ /* 0x000fe4000f8e00ff */
[----:B------:R-:W-:Y:S02]  /*4cb0*/  USEL UR4, UR37, UR40, !UP2 ;  /* 0x0000002825047287 */ /* 0x000fe4000d000000 */
[----:B------:R-:W-:Y:S02]  /*4cc0*/  UISETP.NE.AND UP0, UPT, UR15, 0x1, UPT ;  /* 0x000000010f00788c */ /* 0x000fe4000bf05270 */
[----:B------:R-:W-:Y:S02]  /*4cd0*/  UP2UR UR20, UPR, URZ, 0x2 ;  /* 0x00000002ff147883 */ /* 0x000fe40008000000 */
[----:B------:R-:W-:Y:S02]  /*4ce0*/  UISETP.NE.AND UP1, UPT, UR42, 0x1, UPT ;  /* 0x000000012a00788c */ /* 0x000fe4000bf25270 */
[----:B-1----:R-:W-:Y:S02]  /*4cf0*/  UIMAD.WIDE.U32 UR8, UR4, UR22, URZ ;  /* 0x00000016040872a5 */ /* 0x002fe4000f8e00ff */
[----:B------:R-:W-:Y:S01]  /*4d00*/  USEL UR7, UR38, UR41, !UP0 ;  /* 0x0000002926077287 */ /* 0x000fe2000c000000 */
[----:B------:R-:W-:Y:S02]  /*4d10*/  UMOV UR5, UR19 ;  /* 0x0000001300057c82 */ /* 0x000fe40008000000 */
[----:B------:R-:W-:Y:S02]  /*4d20*/  USHF.R.U32.HI UR6, URZ, UR44, UR5 ;  /* 0x0000002cff067299 */ /* 0x000fe40008011605 */
[----:B------:R-:W-:Y:S02]  /*4d30*/  UIMAD.WIDE.U32 UR10, UR7, UR22, URZ ;  /* 0x00000016070a72a5 */ /* 0x000fe4000f8e00ff */
[----:B------:R-:W-:Y:S02]  /*4d40*/  USEL UR6, UR13, UR6, !UP2 ;  /* 0x000000060d067287 */ /* 0x000fe4000d000000 */
[----:B------:R-:W-:Y:S01]  /*4d50*/  UISETP.NE.AND UP2, UPT, UR16, URZ, UPT ;  /* 0x000000ff1000728c */ /* 0x000fe2000bf45270 */
[----:B------:R-:W-:Y:S02]  /*4d60*/  UMOV UR5, UR27 ;  /* 0x0000001b00057c82 */ /* 0x000fe40008000000 */
[----:B------:R-:W-:Y:S03]  /*4d70*/  USHF.R.U32.HI UR12, URZ, UR49, UR5 ;  /* 0x00000031ff0c7299 */ /* 0x000fe60008011605 */
[----:B------:R-:W-:Y:S02]  /*4d80*/  UMOV UR5, UR9 ;  /* 0x0000000900057c82 */ /* 0x000fe40008000000 */
[----:B------:R-:W-:Y:S03]  /*4d90*/  @UP1 USHF.R.U32.HI UR4, URZ, UR23, UR5 ;  /* 0x00000017ff041299 */ /* 0x000fe60008011605 */
[----:B------:R-:W-:Y:S01]  /*4da0*/  UMOV UR5, UR11 ;  /* 0x0000000b00057c82 */ /* 0x000fe20008000000 */
[----:B------:R-:W-:Y:S02]  /*4db0*/  UIMAD UR4, UR42, UR4, URZ ;  /* 0x000000042a0472a4 */ /* 0x000fe4000f8e02ff */
[----:B------:R-:W-:Y:S02]  /*4dc0*/  @UP1 USHF.R.U32.HI UR7, URZ, UR23, UR5 ;  /* 0x00000017ff071299 */ /* 0x000fe40008011605 */
[----:B------:R-:W-:Y:S02]  /*4dd0*/  USEL UR5, UR14, UR12, !UP0 ;  /* 0x0000000c0e057287 */ /* 0x000fe4000c000000 */
[----:B------:R-:W-:Y:S02]  /*4de0*/  UIMAD.WIDE.U32 UR10, UR6, UR22, URZ ;  /* 0x00000016060a72a5 */ /* 0x000fe4000f8e00ff */
[----:B------:R-:W-:Y:S02]  /*4df0*/  UIMAD UR8, UR42, UR7, URZ ;  /* 0x000000072a0872a4 */ /* 0x000fe4000f8e02ff */
[----:B------:R-:W-:Y:S03]  /*4e00*/  UISETP.GE.AND UP0, UPT, UR6, UR4, UPT ;  /* 0x000000040600728c */ /* 0x000fe6000bf06270 */
[----:B------:R-:W-:Y:S01]  /*4e10*/  UMOV UR4, UR11 ;  /* 0x0000000b00047c82 */ /* 0x000fe20008000000 */
[----:B------:R-:W-:Y:S02]  /*4e20*/  UISETP.GE.OR UP0, UPT, UR5, UR8, UP0 ;  /* 0x000000080500728c */ /* 0x000fe40008706670 */
[----:B------:R-:W-:Y:S02]  /*4e30*/  USHF.R.U32.HI UR4, URZ, UR23, UR4 ;  /* 0x00000017ff047299 */ /* 0x000fe40008011604 */
[----:B------:R-:W-:Y:S02]  /*4e40*/  UIMAD.WIDE.U32 UR8, UR5, UR22, URZ ;  /* 0x00000016050872a5 */ /* 0x000fe4000f8e00ff */
[----:B------:R-:W-:Y:S04]  /*4e50*/  USEL UR10, UR6, UR4, !UP1 ;  /* 0x00000004060a7287 */ /* 0x000fe8000c800000 */
[----:B------:R-:W-:Y:S01]  /*4e60*/  UIADD3 UR11, UPT, UPT, -UR10, URZ, URZ ;  /* 0x000000ff0a0b7290 */ /* 0x000fe2000fffe1ff */
[----:B------:R-:W-:Y:S02]  /*4e70*/  @!UP0 UMOV UR4, UR9 ;  /* 0x0000000900048c82 */ /* 0x000fe40008000000 */
[----:B------:R-:W-:Y:S02]  /*4e80*/  @!UP0 USHF.R.U32.HI UR4, URZ, UR23, UR4 ;  /* 0x00000017ff048299 */ /* 0x000fe40008011604 */
[----:B------:R-:W-:Y:S02]  /*4e90*/  UIMAD UR8, UR42, UR11, UR6 ;  /* 0x0000000b2a0872a4 */ /* 0x000fe4000f8e0206 */
[----:B------:R-:W-:Y:S02]  /*4ea0*/  @!UP0 USEL UR4, UR5, UR4, !UP1 ;  /* 0x0000000405048287 */ /* 0x000fe4000c800000 */
[----:B------:R-:W-:Y:S02]  /*4eb0*/  UISETP.NE.AND UP1, UPT, UR20, URZ, UPT ;  /* 0x000000ff1400728c */ /* 0x000fe4000bf25270 */
[----:B------:R-:W-:Y:S02]  /*4ec0*/  @!UP0 UIMAD UR8, UR7, UR8, UR4 ;  /* 0x00000008070882a4 */ /* 0x000fe4000f8e0204 */
[----:B------:R-:W-:Y:S02]  /*4ed0*/  @!UP0 UIADD3 UR9, UPT, UPT, UR10, -UR4, URZ ;  /* 0x800000040a098290 */ /* 0x000fe4000fffe0ff */
[----:B------:R-:W-:Y:S02]  /*4ee0*/  UIADD3 UR4, UPT, UPT, -UR5, URZ, URZ ;  /* 0x000000ff05047290 */ /* 0x000fe4000fffe1ff */
[----:B------:R-:W-:Y:S02]  /*4ef0*/  UIADD3 UR7, UPT, UPT, -UR6, URZ, URZ ;  /* 0x000000ff06077290 */ /* 0x000fe4000fffe1ff */
[----:B------:R-:W-:Y:S02]  /*4f00*/  @!UP0 UIMAD UR6, UR9, UR42, UR5 ;  /* 0x0000002a090682a4 */ /* 0x000fe4000f8e0205 */
[----:B------:R-:W-:Y:S02]  /*4f10*/  UIMAD UR14, UR15, UR4, UR14 ;  /* 0x000000040f0e72a4 */ /* 0x000fe4000f8e020e */
[----:B------:R-:W-:Y:S01]  /*4f20*/  UIMAD UR13, UR50, UR7, UR13 ;  /* 0x00000007320d72a4 */ /* 0x000fe2000f8e020d */
[----:B------:R-:W-:Y:S02]  /*4f30*/  @!UP0 UMOV UR5, UR8 ;  /* 0x0000000800058c82 */ /* 0x000fe40008000000 */
[----:B------:R-:W-:Y:S02]  /*4f40*/  UIMAD UR14, UR5, UR15, UR14 ;  /* 0x0000000f050e72a4 */ /* 0x000fe4000f8e020e */
[----:B------:R-:W-:Y:S11]  /*4f50*/  UIMAD UR13, UR6, UR50, UR13 ;  /* 0x00000032060d72a4 */ /* 0x000ff6000f8e020d */
[----:B------:R-:W-:Y:S01]  /*4f60*/  @!UPT UIADD3 URZ, UPT, UPT, URZ, URZ, URZ ;  /* 0x000000fffffff290 */ /* 0x000fe2000fffe0ff */
.L_x_89:
[----:B------:R-:W3:Y:S01]  /*4f70*/  @!UP3 LDCU.128 UR8, c[0x0][0xb10] ;  /* 0x00016200ff08b7ac */ /* 0x000ee20008000c00 */
[----:B------:R-:W-:Y:S02]  /*4f80*/  ISETP.NE.U32.AND P0, PT, RZ, UR30, PT ;  /* 0x0000001eff007c0c */ /* 0x000fe4000bf05070 */
[----:B------:R-:W-:Y:S02]  /*4f90*/  SHF.L.U32 R4, R11, 0x1f, RZ ;  /* 0x0000001f0b047819 */ /* 0x000fe400000006ff */
[----:B------:R-:W-:Y:S01]  /*4fa0*/  ISETP.NE.AND.EX P0, PT, RZ, UR31, PT, P0 ;  /* 0x0000001fff007c0c */ /* 0x000fe2000bf05300 */
[----:B------:R-:W4:Y:S01]  /*4fb0*/  @!UP3 LDCU UR5, c[0x0][0xb0c] ;  /* 0x00016180ff05b7ac */ /* 0x000f220008000800 */
[----:B------:R-:W-:Y:S02]  /*4fc0*/  USHF.L.U32 UR35, UR24, 0x7, URZ ;  /* 0x0000000718237899 */ /* 0x000fe400080006ff */
[----:B------:R-:W-:Y:S02]  /*4fd0*/  USHF.L.U32 UR34, UR28, 0x7, URZ ;  /* 0x000000071c227899 */ /* 0x000fe400080006ff */
[----:B---3--:R-:W-:Y:S07]  /*4fe0*/  UIMAD.WIDE.U32 UR6, UR14, UR8, URZ ;  /* 0x000000080e0672a5 */ /* 0x008fee000f8e00ff */
[----:B------:R-:W-:Y:S01]  /*4ff0*/  @!UP3 UMOV UR4, UR7 ;  /* 0x000000070004bc82 */ /* 0x000fe20008000000 */
[----:B----4-:R-:W-:Y:S02]  /*5000*/  @!UP3 UISETP.NE.AND UP0, UPT, UR5, 0x1, UPT ;  /* 0x000000010500b88c */ /* 0x010fe4000bf05270 */
[----:B------:R-:W-:Y:S02]  /*5010*/  @!UP3 USHF.R.U32.HI UR4, URZ, UR9, UR4 ;  /* 0x00000009ff04b299 */ /* 0x000fe40008011604 */
[----:B------:R-:W-:Y:S02]  /*5020*/  UIMAD.WIDE.U32 UR6, UR13, UR11, URZ ;  /* 0x0000000b0d0672a5 */ /* 0x000fe4000f8e00ff */
[----:B------:R-:W-:Y:S02]  /*5030*/  @!UP3 USEL UR8, UR14, UR4, !UP0 ;  /* 0x000000040e08b287 */ /* 0x000fe4000c000000 */
[----:B------:R-:W-:Y:S03]  /*5040*/  @!UP3 UISETP.NE.AND UP0, UPT, UR10, 0x1, UPT ;  /* 0x000000010a00b88c */ /* 0x000fe6000bf05270 */
[----:B------:R-:W-:Y:S02]  /*5050*/  @!UP3 UMOV UR6, UR7 ;  /* 0x000000070006bc82 */ /* 0x000fe40008000000 */
[----:B------:R-:W3:Y:S02]  /*5060*/  @!UP3 LDCU UR4, c[0x0][0xb20] ;  /* 0x00016400ff04b7ac */ /* 0x000ee40008000800 */
[----:B---3--:R-:W-:Y:S04]  /*5070*/  @!UP3 USHF.R.U32.HI UR6, URZ, UR4, UR6 ;  /* 0x00000004ff06b299 */ /* 0x008fe80008011606 */
[----:B------:R-:W-:Y:S04]  /*5080*/  @!UP3 USEL UR6, UR13, UR6, !UP0 ;  /* 0x000000060d06b287 */ /* 0x000fe8000c000000 */
[----:B------:R-:W-:Y:S02]  /*5090*/  @!UP3 UIADD3 UR4, UPT, UPT, -UR8, UR6, URZ ;  /* 0x000000060804b290 */ /* 0x000fe4000fffe1ff */
[----:B------:R-:W-:Y:S02]  /*50a0*/  @!UP3 UIADD3 UR6, UPT, UPT, UR8, -UR6, URZ ;  /* 0x800000060806b290 */ /* 0x000fe4000fffe0ff */
[----:B------:R-:W-:Y:S02]  /*50b0*/  @!UP3 UIMAD UR14, UR4, UR5, UR14 ;  /* 0x00000005040eb2a4 */ /* 0x000fe4000f8e020e */
[----:B------:R-:W-:Y:S01]  /*50c0*/  @!UP3 UIMAD UR13, UR6, UR10, UR13 ;  /* 0x0000000a060db2a4 */ /* 0x000fe2000f8e020d */
[----:B------:R-:W-:Y:S11]  /*50d0*/  BRA.U UP4, `(.L_x_90) ;  /* 0x0000000104107547 */ /* 0x000ff6000b800000 */
[----:B--2---:R-:W-:Y:S04]  /*50e0*/  MOV R0, UR43 ;  /* 0x0000002b00007c02 */ /* 0x004fe80008000f00 */
[----:B------:R-:W-:Y:S04]  /*50f0*/  SHF.L.U32 R5, R0, 0x1f, RZ ;  /* 0x0000001f00057819 */ /* 0x000fe800000006ff */
[----:B------:R-:W2:Y:S02]  /*5100*/  SYNCS.PHASECHK.TRANS64.TRYWAIT P1, [UR21+0x88], R5 ;  /* 0x00008805ff0075a7 */ /* 0x000ea40008021115 */
[----:B--2---:R-:W-:Y:S05]  /*5110*/  @!P1 BRA `(.L_x_91) ;  /* 0x0000005400749947 */ /* 0x004fea0003800000 */
.L_x_90:
[----:B------:R-:W-:Y:S05]  /*5120*/  BRA.U !UP6, `(.L_x_92) ;  /* 0x000000010e387547 */ /* 0x000fea000b800000 */
[----:B------:R-:W-:Y:S01]  /*5130*/  UPLOP3.LUT UP1, UPT, UPT, UPT, UP5, 0x80, 0x8 ;  /* 0x000000000008789c */ /* 0x000fe20003f2f050 */
[----:B--2---:R-:W-:Y:S01]  /*5140*/  HFMA2 R0, -RZ, RZ, 0, 5.9604644775390625e-08 ;  /* 0x00000001ff007431 */ /* 0x004fe200000001ff */
[----:B------:R-:W2:Y:S01]  /*5150*/  LDCU.64 UR8, c[0x0][0x358] ;  /* 0x00006b00ff0877ac */ /* 0x000ea20008000a00 */
[----:B------:R-:W-:Y:S03]  /*5160*/  IMAD.MOV.U32 R80, RZ, RZ, 0x1 ;  /* 0x00000001ff507424 */ /* 0x000fe600078e00ff */
[----:B------:R-:W-:Y:S05]  /*5170*/  PLOP3.LUT P1, PT, PT, PT, UP1, 0x80, 0x8 ;  /* 0x000000000008781c */ /* 0x000fea0003f2f018 */
[----:B------:R-:W3:Y:S01]  /*5180*/  @UP1 LDCU.64 UR4, c[0x0][0x888] ;  /* 0x00011100ff0417ac */ /* 0x000ee20008000a00 */
[----:B------:R-:W-:Y:S07]  /*5190*/  @UP1 UIMAD UR6, UR36, UR30, URZ ;  /* 0x0000001e240612a4 */ /* 0x000fee000f8e02ff */
[----:B------:R-:W-:Y:S01]  /*51a0*/  @!P1 PRMT R80, R0, 0x7610, R80 ;  /* 0x0000761000509816 */ /* 0x000fe20000000050 */
[----:B---3--:R-:W-:Y:S06]  /*51b0*/  @UP1 UIMAD.WIDE UR4, UR6, 0x4, UR4 ;  /* 0x00000004060418a5 */ /* 0x008fec000f8e0204 */
[----:B------:R-:W-:Y:S01]  /*51c0*/  IMAD.U32 R6, RZ, RZ, UR4 ;  /* 0x00000004ff067e24 */ /* 0x000fe2000f8e00ff */
[----:B------:R-:W-:Y:S04]  /*51d0*/  MOV R7, UR5 ;  /* 0x0000000500077c02 */ /* 0x000fe80008000f00 */
[----:B------:R-:W3:Y:S01]  /*51e0*/  @!UP1 LDCU UR4, c[0x0][0x880] ;  /* 0x00011000ff0497ac */ /* 0x000ee20008000800 */
[----:B--2--5:R4:W5:Y:S02]  /*51f0*/  @P1 LDG.E R41, desc[UR8][R6.64] ;  /* 0x0000000806291981 */ /* 0x024964000c1e1900 */
[----:B---34-:R-:W-:Y:S07]  /*5200*/  @!P1 IMAD.U32 R41, RZ, RZ, UR4 ;  /* 0x00000004ff299e24 */ /* 0x018fee000f8e00ff */
.L_x_92:
[----:B-----5:R-:W-:Y:S01]  /*5210*/  @!P0 FSETP.EQ.AND P2, PT, R41, RZ, PT ;  /* 0x000000ff2900820b */ /* 0x020fe20003f42000 */
[----:B------:R-:W-:Y:S01]  /*5220*/  @!UPT UIADD3 URZ, UPT, UPT, URZ, URZ, URZ ;  /* 0x000000fffffff290 */ /* 0x000fe2000fffe0ff */
[----:B------:R-:W-:Y:S11]  /*5230*/  @!P0 BRA `(.L_x_93) ;  /* 0x0000000000148947 */ /* 0x000ff60003800000 */
[----:B------:R-:W-:Y:S02]  /*5240*/  LOP3.LUT P0, RZ, R80, 0xff, RZ, 0xc0, !PT ;  /* 0x000000ff50ff7812 */ /* 0x000fe4000780c0ff */
[----:B------:R-:W-:Y:S04]  /*5250*/  PLOP3.LUT P2, PT, PT, PT, UP1, 0x80, 0x8 ;  /* 0x000000000008781c */ /* 0x000fe80003f4f018 */
[----:B------:R-:W-:Y:S07]  /*5260*/  PLOP3.LUT P2, PT, P2, PT, PT, 0x8, 0x80 ;  /* 0x000000000080781c */ /* 0x000fee000174e170 */
[----:B------:R-:W-:Y:S11]  /*5270*/  @P0 FSETP.EQ.AND P2, PT, R41, RZ, PT ;  /* 0x000000ff2900020b */ /* 0x000ff60003f42000 */
[----:B------:R-:W-:Y:S02]  /*5280*/  @!UPT UIADD3 URZ, UPT, UPT, URZ, URZ, URZ ;  /* 0x000000fffffff290 */ /* 0x000fe4000fffe0ff */
.L_x_93:
[----:B------:R-:W3:Y:S01]  /*5290*/  SYNCS.PHASECHK.TRANS64.TRYWAIT P0, [UR21+0x60], R4 ;  /* 0x00006004ff0075a7 */ /* 0x000ee20008001115 */
[----:B------:R-:W-:Y:S04]  /*52a0*/  ELECT P1, URZ, PT ;  /* 0x0000000000ff782f */ /* 0x000fe80003820000 */
[----:B------:R-:W-:Y:S01]  /*52b0*/  PLOP3.LUT P1, PT, P2, P1, PT, 0xf2, 0x2f ;  /* 0x00000000002f781c */ /* 0x000fe20001723e72 */
[----:B------:R-:W-:Y:S01]  /*52c0*/  @!UPT UIADD3 URZ, UPT, UPT, URZ, URZ, URZ ;  /* 0x000000fffffff290 */ /* 0x000fe2000fffe0ff */
[----:B---3--:R-:W-:Y:S11]  /*52d0*/  @!P0 BRA `(.L_x_94) ;  /* 0x00000054001c8947 */ /* 0x008ff60003800000 */
.L_x_184:
[----:B------:R-:W-:Y:S01]  /*52e0*/  @!P1 IADD3 R2, P0, PT, R12, 0x580, RZ ;  /* 0x000005800c029810 */ /* 0x000fe20007f1e0ff */
[----:B------:R-:W-:Y:S01]  /*52f0*/  VOTEU.ALL UP0, P1 ;  /* 0x0000000000ff7886 */ /* 0x000fe20000800000 */
[----:B------:R-:W-:Y:S01]  /*5300*/  UMOV UR6, 0x0 ;  /* 0x0000000000067882 */ /* 0x000fe20000000000 */
[----:B------:R-:W-:Y:S01]  /*5310*/  UMOV UR7, 0x10000000 ;  /* 0x1000000000077882 */ /* 0x000fe20000000000 */
[----:B------:R-:W-:Y:S01]  /*5320*/  @!P1 R2UR UR5, R2 ;  /* 0x00000000020592ca */ /* 0x000fe200000e0000 */
[----:B--2---:R-:W-:Y:S01]  /*5330*/  @!P1 IMAD.X R0, RZ, RZ, R13, P0 ;  /* 0x000000ffff009224 */ /* 0x004fe200000e060d */
[----:B------:R-:W-:Y:S01]  /*5340*/  @!UP0 UIADD3 UR32, UPT, UPT, UR21, 0x200, URZ ;  /* 0x0000020015208890 */ /* 0x000fe2000fffe0ff */
[----:B------:R-:W-:Y:S03]  /*5350*/  VOTEU.ALL UP0, P1 ;  /* 0x0000000000ff7886 */ /* 0x000fe60000800000 */
[----:B------:R-:W-:Y:S01]  /*5360*/  @!P1 R2UR UR4, R0 ;  /* 0x00000000000492ca */ /* 0x000fe200000e0000 */
[----:B------:R-:W-:Y:S06]  /*5370*/  @!P1 IMAD.MOV.U32 R0, RZ, RZ, 0x2000 ;  /* 0x00002000ff009424 */ /* 0x000fec00078e00ff */
[----:B------:R-:W-:Y:S06]  /*5380*/  IMAD.U32 R6, RZ, RZ, UR5 ;  /* 0x00000005ff067e24 */ /* 0x000fec000f8e00ff */
[----:B------:R-:W-:Y:S01]  /*5390*/  IMAD.U32 R7, RZ, RZ, UR4 ;  /* 0x00000004ff077e24 */ /* 0x000fe2000f8e00ff */
[----:B------:R-:W-:Y:S04]  /*53a0*/  @!P1 R2UR UR4, R6 ;  /* 0x00000000060492ca */ /* 0x000fe800000e0000 */
[----:B------:R-:W-:Y:S11]  /*53b0*/  @!P1 R2UR UR5, R7 ;  /* 0x00000000070592ca */ /* 0x000ff600000e0000 */
[----:B------:R-:W-:Y:S02]  /*53c0*/  @!UPT UIADD3 URZ, UPT, UPT, URZ, URZ, URZ ;  /* 0x000000fffffff290 */ /* 0x000fe4000fffe0ff */
[----:B------:R2:W-:Y:S01]  /*53d0*/  @!UP0 UTMALDG.3D [UR32], [UR4], desc[UR6] ;  /* 0x00000620040085b4 */ /* 0x0005e20008011000 */
[----:B------:R3:W-:Y:S01]  /*53e0*/  @!P1 SYNCS.ARRIVE.TRANS64.RED.A0TR RZ, [UR21+0x40], R0 ;  /* 0x00004000ffff99a7 */ /* 0x0007e20008300415 */
[----:B--2---:R-:W-:Y:S09]  /*53f0*/  UPRMT UR4, UR47, 0x654, UR33 ;  /* 0x000006542f047896 */ /* 0x004ff20008000021 */
[----:B------:R-:W-:Y:S01]  /*5400*/  SYNCS.ARRIVE.TRANS64.RED.A1T0 RZ, [UR4], RZ ;  /* 0x000000ffffff79a7 */ /* 0x000fe20008100404 */
[----:B------:R-:W2:Y:S02]  /*5410*/  SYNCS.PHASECHK.TRANS64.TRYWAIT P0, [UR21+0x68], R4 ;  /* 0x00006804ff0075a7 */ /* 0x000ea40008001115 */
[----:B--23--:R-:W-:Y:S05]  /*5420*/  @!P0 BRA `(.L_x_95) ;  /* 0x0000005000e08947 */ /* 0x00cfea0003800000 */
.L_x_186:
[----:B------:R-:W-:Y:S01]  /*5430*/  @!P1 IADD3 R2, P0, PT, R12, 0x580, RZ ;  /* 0x000005800c029810 */ /* 0x000fe20007f1e0ff */
[----:B------:R-:W-:Y:S01]  /*5440*/  VOTEU.ALL UP0, P1 ;  /* 0x0000000000ff7886 */ /* 0x000fe20000800000 */
[----:B------:R-:W-:Y:S01]  /*5450*/  UMOV UR6, 0x0 ;  /* 0x0000000000067882 */ /* 0x000fe20000000000 */
[----:B------:R-:W-:Y:S01]  /*5460*/  UMOV UR7, 0x10000000 ;  /* 0x1000000000077882 */ /* 0x000fe20000000000 */
[----:B------:R-:W-:Y:S01]  /*5470*/  @!P1 R2UR UR5, R2 ;  /* 0x00000000020592ca */ /* 0x000fe200000e0000 */
[----:B------:R-:W-:Y:S01]  /*5480*/  @!P1 IMAD.X R0, RZ, RZ, R13, P0 ;  /* 0x000000ffff009224 */ /* 0x000fe200000e060d */
[----:B------:R-:W-:Y:S02]  /*5490*/  @!UP0 UIADD3 UR26, UPT, UPT, UR34, 0x20, URZ ;  /* 0x00000020221a8890 */ /* 0x000fe4000fffe0ff */
[----:B------:R-:W-:Y:S02]  /*54a0*/  @!UP0 UIADD3 UR24, UPT, UPT, UR21, 0x2200, URZ ;  /* 0x0000220015188890 */ /* 0x000fe4000fffe0ff */
[----:B------:R-:W-:Y:S01]  /*54b0*/  @!P1 R2UR UR4, R0 ;  /* 0x00000000000492ca */ /* 0x000fe200000e0000 */
[----:B------:R-:W-:Y:S01]  /*54c0*/  VOTEU.ALL UP0, P1 ;  /* 0x0000000000ff7886 */ /* 0x000fe20000800000 */
[----:B------:R-:W-:Y:S01]  /*54d0*/  UMOV UR27, UR35 ;  /* 0x00000023001b7c82 */ /* 0x000fe20008000000 */
[----:B------:R-:W-:Y:S01]  /*54e0*/  UMOV UR28, UR36 ;  /* 0x00000024001c7c82 */ /* 0x000fe20008000000 */
[----:B------:R-:W-:Y:S03]  /*54f0*/  @!P1 IMAD.MOV.U32 R0, RZ, RZ, 0x2000 ;  /* 0x00002000ff009424 */ /* 0x000fe600078e00ff */
[----:B------:R-:W-:Y:S06]  /*5500*/  IMAD.U32 R6, RZ, RZ, UR5 ;  /* 0x00000005ff067e24 */ /* 0x000fec000f8e00ff */
[----:B------:R-:W-:Y:S01]  /*5510*/  IMAD.U32 R7, RZ, RZ, UR4 ;  /* 0x00000004ff077e24 */ /* 0x000fe2000f8e00ff */
[----:B------:R-:W-:Y:S04]  /*5520*/  @!P1 R2UR UR4, R6 ;  /* 0x00000000060492ca */ /* 0x000fe800000e0000 */
[----:B------:R-:W-:Y:S11]  /*5530*/  @!P1 R2UR UR5, R7 ;  /* 0x00000000070592ca */ /* 0x000ff600000e0000 */
[----:B------:R-:W-:Y:S02]  /*5540*/  @!UPT UIADD3 URZ, UPT, UPT, URZ, URZ, URZ ;  /* 0x000000fffffff290 */ /* 0x000fe4000fffe0ff */
[----:B------:R3:W-:Y:S01]  /*5550*/  @!UP0 UTMALDG.3D [UR24], [UR4], desc[UR6] ;  /* 0x00000618040085b4 */ /* 0x0007e20008011000 */
[----:B------:R4:W-:Y:S01]  /*5560*/  @!P1 SYNCS.ARRIVE.TRANS64.RED.A0TR RZ, [UR21+0x48], R0 ;  /* 0x00004800ffff99a7 */ /* 0x0009e20008300415 */
[----:B---3--:R-:W-:Y:S09]  /*5570*/  UPRMT UR4, UR47, 0x654, UR25 ;  /* 0x000006542f047896 */ /* 0x008ff20008000019 */
[----:B------:R-:W-:Y:S01]  /*5580*/  SYNCS.ARRIVE.TRANS64.RED.A1T0 RZ, [UR4], RZ ;  /* 0x000000ffffff79a7 */ /* 0x000fe20008100404 */
[----:B------:R-:W3:Y:S02]  /*5590*/  SYNCS.PHASECHK.TRANS64.TRYWAIT P0, [UR21+0x70], R4 ;  /* 0x00007004ff0075a7 */ /* 0x000ee40008001115 */
[----:B---34-:R-:W-:Y:S05]  /*55a0*/  @!P0 BRA `(.L_x_96) ;  /* 0x0000005000988947 */ /* 0x018fea0003800000 */
.L_x_188:
[----:B------:R-:W-:Y:S01]  /*55b0*/  @!P1 IADD3 R2, P0, PT, R12, 0x580, RZ ;  /* 0x000005800c029810 */ /* 0x000fe20007f1e0ff */
[----:B------:R-:W-:Y:S01]  /*55c0*/  VOTEU.ALL UP0, P1 ;  /* 0x0000000000ff7886 */ /* 0x000fe20000800000 */
[----:B------:R-:W-:Y:S01]  /*55d0*/  UMOV UR6, 0x0 ;  /* 0x0000000000067882 */ /* 0x000fe20000000000 */
[----:B------:R-:W-:Y:S01]  /*55e0*/  UMOV UR7, 0x10000000 ;  /* 0x1000000000077882 */ /* 0x000fe20000000000 */
[----:B------:R-:W-:Y:S01]  /*55f0*/  @!P1 R2UR UR5, R2 ;  /* 0x00000000020592ca */ /* 0x000fe200000e0000 */
[----:B------:R-:W-:Y:S01]  /*5600*/  @!P1 IMAD.X R0, RZ, RZ, R13, P0 ;  /* 0x000000ffff009224 */ /* 0x000fe200000e060d */
[----:B------:R-:W-:Y:S01]  /*5610*/  @!UP0 UIADD3 UR18, UPT, UPT, UR34, 0x40, URZ ;  /* 0x0000004022128890 */ /* 0x000fe2000fffe0ff */
[----:B------:R-:W-:Y:S01]  /*5620*/  VIADD R10, R10, 0x1 ;  /* 0x000000010a0a7836 */ /* 0x000fe20000000000 */
        /* <DEDUP_REMOVED lines=17> */
.L_x_190:
[----:B------:R-:W-:Y:S01]  /*5740*/  @!P1 IADD3 R2, P0, PT, R12, 0x580, RZ ;  /* 0x000005800c029810 */ /* 0x000fe20007f1e0ff */
[----:B------:R-:W-:Y:S01]  /*5750*/  VOTEU.ALL UP0, P1 ;  /* 0x0000000000ff7886 */ /* 0x000fe20000800000 */
[----:B------:R-:W-:Y:S01]  /*5760*/  UMOV UR6, 0x0 ;  /* 0x0000000000067882 */ /* 0x000fe20000000000 */
[----:B------:R-:W-:Y:S01]  /*5770*/  UMOV UR7, 0x10000000 ;  /* 0x1000000000077882 */ /* 0x000fe20000000000 */
[----:B------:R-:W-:Y:S01]  /*5780*/  @!P1 R2UR UR5, R2 ;  /* 0x00000000020592ca */ /* 0x000fe200000e0000 */
[----:B------:R-:W-:Y:S01]  /*5790*/  @!P1 IMAD.X R0, RZ, RZ, R13, P0 ;  /* 0x000000ffff009224 */ /* 0x000fe200000e060d */
[----:B------:R-:W-:Y:S01]  /*57a0*/  @!UP0 UIADD3 UR10, UPT, UPT, UR34, 0x60, URZ ;  /* 0x00000060220a8890 */ /* 0x000fe2000fffe0ff */
[----:B------:R-:W-:Y:S01]  /*57b0*/  R2UR UR16, R82 ;  /* 0x00000000521072ca */ /* 0x000fe200000e0000 */
[----:B------:R-:W-:Y:S01]  /*57c0*/  @!UP0 UIADD3 UR8, UPT, UPT, UR21, 0x6200, URZ ;  /* 0x0000620015088890 */ /* 0x000fe2000fffe0ff */
[----:B------:R-:W-:Y:S01]  /*57d0*/  ISETP.NE.AND P0, PT, R10, 0x2, PT ;  /* 0x000000020a00780c */ /* 0x000fe20003f05270 */
[----:B------:R-:W-:Y:S01]  /*57e0*/  @!UP0 UIADD3 UR9, UPT, UPT, UR21, 0x58, URZ ;  /* 0x0000005815098890 */ /* 0x000fe2000fffe0ff */
[----:B------:R-:W-:Y:S01]  /*57f0*/  @!P1 R2UR UR4, R0 ;  /* 0x00000000000492ca */ /* 0x000fe200000e0000 */
[----:B------:R-:W-:Y:S01]  /*5800*/  VOTEU.ALL UP0, P1 ;  /* 0x0000000000ff7886 */ /* 0x000fe20000800000 */
[----:B------:R-:W-:Y:S01]  /*5810*/  UMOV UR11, UR35 ;  /* 0x00000023000b7c82 */ /* 0x000fe20008000000 */
[----:B------:R-:W-:Y:S01]  /*5820*/  UMOV UR12, UR36 ;  /* 0x00000024000c7c82 */ /* 0x000fe20008000000 */
[----:B------:R-:W-:Y:S01]  /*5830*/  SEL R0, RZ, 0x1, P0 ;  /* 0x00000001ff007807 */ /* 0x000fe20000000000 */
[----:B------:R-:W-:Y:S01]  /*5840*/  UIADD3 UR24, UPT, UPT, UR14, UR63, URZ ;  /* 0x0000003f0e187290 */ /* 0x000fe2000fffe0ff */
[----:B--2---:R-:W-:Y:S01]  /*5850*/  IMAD.U32 R4, RZ, RZ, UR5 ;  /* 0x00000005ff047e24 */ /* 0x004fe2000f8e00ff */
[----:B------:R-:W-:Y:S01]  /*5860*/  LOP3.LUT R11, R11, 0x1, RZ, 0x3c, !PT ;  /* 0x000000010b0b7812 */ /* 0x000fe200078e3cff */
[----:B------:R-:W-:Y:S01]  /*5870*/  UMOV UR36, UR29 ;  /* 0x0000001d00247c82 */ /* 0x000fe20008000000 */
[----:B------:R-:W-:Y:S01]  /*5880*/  LOP3.LUT R9, R9, R0, RZ, 0x3c, !PT ;  /* 0x0000000009097212 */ /* 0x000fe200078e3cff */
[----:B------:R-:W-:Y:S01]  /*5890*/  UIADD3 UR28, UPT, UPT, UR13, UR16, URZ ;  /* 0x000000100d1c7290 */ /* 0x000fe2000fffe0ff */
[----:B------:R-:W-:Y:S01]  /*58a0*/  SEL R10, R10, RZ, P0 ;  /* 0x000000ff0a0a7207 */ /* 0x000fe20000000000 */
[----:B------:R-:W-:Y:S01]  /*58b0*/  UPLOP3.LUT UP4, UPT, UPT, UPT, UPT, 0x80, 0x8 ;  /* 0x000000000008789c */ /* 0x000fe20003f8f070 */
[----:B------:R-:W-:Y:S01]  /*58c0*/  IMAD.U32 R5, RZ, RZ, UR4 ;  /* 0x00000004ff057e24 */ /* 0x000fe2000f8e00ff */
[----:B------:R-:W-:Y:S04]  /*58d0*/  @!P1 R2UR UR4, R4 ;  /* 0x00000000040492ca */ /* 0x000fe800000e0000 */
[----:B------:R-:W-:Y:S11]  /*58e0*/  @!P1 R2UR UR5, R5 ;  /* 0x00000000050592ca */ /* 0x000ff600000e0000 */
[----:B------:R-:W-:Y:S02]  /*58f0*/  @!UPT UIADD3 URZ, UPT, UPT, URZ, URZ, URZ ;  /* 0x000000fffffff290 */ /* 0x000fe4000fffe0ff */
[----:B------:R2:W-:Y:S01]  /*5900*/  @!UP0 UTMALDG.3D [UR8], [UR4], desc[UR6] ;  /* 0x00000608040085b4 */ /* 0x0005e20008011000 */
[----:B------:R2:W-:Y:S01]  /*5910*/  @!P1 SYNCS.ARRIVE.TRANS64.RED.A0TR RZ, [UR21+0x58], R3 ;  /* 0x00005803ffff99a7 */ /* 0x0005e20008300415 */
[----:B------:R-:W-:Y:S01]  /*5920*/  SYNCS.ARRIVE.TRANS64.RED.A1T0 RZ, [UR39], RZ ;  /* 0x000000ffffff79a7 */ /* 0x000fe20008100427 */
[----:B------:R-:W-:Y:S05]  /*5930*/  BRA.U UP2, `(.L_x_98) ;  /* 0xfffffff102507547 */ /* 0x000fea000b83ffff */
[----:B--2---:R-:W-:-:S04]  /*5940*/  SHF.L.U32 R3, R11, 0x1f, RZ ;  /* 0x0000001f0b037819 */ /* 0x004fc800000006ff */
[----:B------:R-:W2:Y:S02]  /*5950*/  SYNCS.PHASECHK.TRANS64.TRYWAIT P0, [UR21+0x60], R3 ;  /* 0x00006003ff0075a7 */ /* 0x000ea40008001115 */
[----:B--2---:R-:W-:Y:S05]  /*5960*/  @!P0 BRA `(.L_x_99) ;  /* 0x0000004c00d88947 */ /* 0x004fea0003800000 */
.L_x_192:
[----:B------:R-:W3:Y:S02]  /*5970*/  SYNCS.PHASECHK.TRANS64.TRYWAIT P0, [UR21+0x68], R3 ;  /* 0x00006803ff0075a7 */ /* 0x000ee40008001115 */
[----:B---3--:R-:W-:Y:S05]  /*5980*/  @!P0 BRA `(.L_x_100) ;  /* 0x0000004c00e88947 */ /* 0x008fea0003800000 */
.L_x_194:
[----:B------:R-:W3:Y:S02]  /*5990*/  SYNCS.PHASECHK.TRANS64.TRYWAIT P0, [UR21+0x70], R3 ;  /* 0x00007003ff0075a7 */ /* 0x000ee40008001115 */
[----:B---3--:R-:W-:Y:S05]  /*59a0*/  @!P0 BRA `(.L_x_101) ;  /* 0x0000004c00f88947 */ /* 0x008fea0003800000 */
.L_x_196:
[----:B--2---:R-:W-:-:S07]  /*59b0*/  MOV R0, UR21 ;  /* 0x0000001500007c02 */ /* 0x004fce0008000f00 */
.L_x_102:
[----:B--2---:R-:W-:-:S04]  /*59c0*/  SHF.L.U32 R3, R11, 0x1f, RZ ;  /* 0x0000001f0b037819 */ /* 0x004fc800000006ff */
[----:B------:R2:W3:Y:S03]  /*59d0*/  SYNCS.PHASECHK.TRANS64.TRYWAIT P0, [R0+URZ+0x78], R3 ;  /* 0x00007803000075a7 */ /* 0x0004e600080011ff */
[----:B---3--:R-:W-:Y:S05]  /*59e0*/  @!P0 NANOSLEEP.SYNCS 0x989680 ;  /* 0x009896800000895d */ /* 0x008fea0003900000 */
[----:B------:R-:W3:Y:S02]  /*59f0*/  @!P0 SYNCS.PHASECHK.TRANS64 P0, [R0+URZ+0x78], R3 ;  /* 0x00007803000085a7 */ /* 0x000ee400080010ff */
[----:B-1-3--:R-:W-:Y:S05]  /*5a00*/  @P0 EXIT ;  /* 0x000000000000094d */ /* 0x00afea0003800000 */
[----:B------:R-:W-:Y:S05]  /*5a10*/  BRA `(.L_x_102) ;  /* 0xfffffffc00e87947 */ /* 0x000fea000383ffff */
.L_x_87:
[----:B------:R-:W-:-:S06]  /*5a20*/  UISETP.GE.AND UP0, UPT, UR20, 0x4, UPT ;  /* 0x000000041400788c */ /* 0x000fcc000bf06270 */
[----:B------:R-:W-:-:S13]  /*5a30*/  PLOP3.LUT P0, PT, PT, PT, UP0, 0x80, 0x8 ;  /* 0x000000000008781c */ /* 0x000fda0003f0f008 */
[----:B-1----:R-:W-:Y:S05]  /*5a40*/  @!P0 EXIT ;  /* 0x000000000000894d */ /* 0x002fea0003800000 */
[----:B------:R-:W-:Y:S01]  /*5a50*/  BAR.SYNC.DEFER_BLOCKING 0x6, 0xa0 ;  /* 0x0182800000007b1d */ /* 0x000fe20000010000 */
[C---:B------:R-:W-:Y:S01]  /*5a60*/  IMAD.SHL.U32 R2, R94.reuse, 0x20, RZ ;  /* 0x000000205e027824 */ /* 0x040fe200078e00ff */
[C---:B------:R-:W-:Y:S01]  /*5a70*/  SHF.L.U32 R37, R94.reuse, 0x10, RZ ;  /* 0x000000105e257819 */ /* 0x040fe200000006ff */
[C---:B------:R-:W-:Y:S01]  /*5a80*/  IMAD.SHL.U32 R93, R94.reuse, 0x4, RZ ;  /* 0x000000045e5d7824 */ /* 0x040fe200078e00ff */
[----:B------:R-:W-:Y:S01]  /*5a90*/  LOP3.LUT R95, R94, 0x60, RZ, 0xc0, !PT ;  /* 0x000000605e5f7812 */ /* 0x000fe200078ec0ff */
[----:B------:R-:W-:Y:S01]  /*5aa0*/  HFMA2 R86, -RZ, RZ, 0, 0 ;  /* 0x00000000ff567431 */ /* 0x000fe200000001ff */
[----:B------:R-:W-:Y:S02]  /*5ab0*/  UMOV UR44, 0x400 ;  /* 0x00000400002c7882 */ /* 0x000fe40000000000 */
[----:B------:R-:W1:Y:S01]  /*5ac0*/  LDC.64 R78, c[0x0][0x8b0] ;  /* 0x00022c00ff4e7b82 */ /* 0x000e620000000a00 */
[----:B------:R-:W-:Y:S01]  /*5ad0*/  ULEA UR44, UR47, UR44, 0x18 ;  /* 0x0000002c2f2c7291 */ /* 0x000fe2000f8ec0ff */
[----:B------:R-:W-:Y:S01]  /*5ae0*/  LOP3.LUT R6, R2, 0xc0, RZ, 0xc0, !PT ;  /* 0x000000c002067812 */ /* 0x000fe200078ec0ff */
[----:B------:R-:W2:Y:S01]  /*5af0*/  LDCU.64 UR6, c[0x0][0x890] ;  /* 0x00011200ff0677ac */ /* 0x000ea20008000a00 */
[----:B------:R-:W-:Y:S01]  /*5b00*/  LOP3.LUT R92, R94, 0x2, RZ, 0xc0, !PT ;  /* 0x000000025e5c7812 */ /* 0x000fe200078ec0ff */
[----:B------:R-:W-:Y:S01]  /*5b10*/  IMAD.MOV.U32 R90, RZ, RZ, 0x1 ;  /* 0x00000001ff5a7424 */ /* 0x000fe200078e00ff */
[----:B------:R-:W-:Y:S01]  /*5b20*/  LOP3.LUT R93, R6, 0x18, R93, 0xf8, !PT ;  /* 0x00000018065d7812 */ /* 0x000fe200078ef85d */
[----:B------:R-:W-:Y:S01]  /*5b30*/  UIADD3 UR4, UPT, UPT, UR44, 0x200, URZ ;  /* 0x000002002c047890 */ /* 0x000fe2000fffe0ff */
[----:B------:R-:W3:Y:S01]  /*5b40*/  LDC.64 R76, c[0x0][0x8a8] ;  /* 0x00022a00ff4c7b82 */ /* 0x000ee20000000a00 */
[----:B------:R-:W-:Y:S01]  /*5b50*/  LOP3.LUT R37, R37, 0x600000, RZ, 0xc0, !PT ;  /* 0x0060000025257812 */ /* 0x000fe200078ec0ff */
[----:B------:R-:W-:Y:S01]  /*5b60*/  IMAD.MOV.U32 R36, RZ, RZ, RZ ;  /* 0x000000ffff247224 */ /* 0x000fe200078e00ff */
[----:B------:R-:W-:-:S02]  /*5b70*/  LOP3.LUT R93, R93, 0xf20, R2, 0xf8, !PT ;  /* 0x00000f205d5d7812 */ /* 0x000fc400078ef802 */
[----:B------:R-:W-:Y:S01]  /*5b80*/  CS2R R88, SRZ ;  /* 0x0000000000587805 */ /* 0x000fe2000001ff00 */
[----:B------:R-:W-:Y:S01]  /*5b90*/  IMAD.U32 R84, RZ, RZ, UR4 ;  /* 0x00000004ff547e24 */ /* 0x000fe2000f8e00ff */
[----:B------:R-:W-:Y:S01]  /*5ba0*/  LOP3.LUT R94, R94, 0x4, RZ, 0xc0, !PT ;  /* 0x000000045e5e7812 */ /* 0x000fe200078ec0ff */
[----:B------:R-:W4:Y:S01]  /*5bb0*/  LDCU UR60, c[0x0][0x370] ;  /* 0x00006e00ff3c77ac */ /* 0x000f220008000800 */
[----:B------:R-:W4:Y:S02]  /*5bc0*/  LDS R0, [UR44+0x140] ;  /* 0x0001402cff007984 */ /* 0x000f240008000800 */
[----:B------:R-:W-:Y:S01]  /*5bd0*/  LEA R93, R93, R84, 0x1 ;  /* 0x000000545d5d7211 */ /* 0x000fe200078e08ff */
[----:B------:R-:W1:Y:S01]  /*5be0*/  LDCU UR43, c[0x0][0xb0c] ;  /* 0x00016180ff2b77ac */ /* 0x000e620008000800 */
[----:B--2---:R-:W-:Y:S01]  /*5bf0*/  IMAD.U32 R97, RZ, RZ, UR6 ;  /* 0x00000006ff617e24 */ /* 0x004fe2000f8e00ff */
[----:B------:R-:W-:Y:S02]  /*5c00*/  MOV R96, UR7 ;  /* 0x0000000700607c02 */ /* 0x000fe40008000f00 */
[--C-:B------:R-:W-:Y:S01]  /*5c10*/  IMAD R92, R92, -0x10, R93.reuse ;  /* 0xfffffff05c5c7824 */ /* 0x100fe200078e025d */
[----:B------:R-:W2:Y:S01]  /*5c20*/  LDCU UR39, c[0x0][0xb30] ;  /* 0x00016600ff2777ac */ /* 0x000ea20008000800 */
[----:B------:R-:W-:Y:S01]  /*5c30*/  IMAD R91, R94, -0x10, R93 ;  /* 0xfffffff05e5b7824 */ /* 0x000fe200078e025d */
[----:B------:R-:W1:Y:S01]  /*5c40*/  LDCU.64 UR54, c[0x0][0x888] ;  /* 0x00011100ff3677ac */ /* 0x000e620008000a00 */
[----:B------:R-:W1:Y:S01]  /*5c50*/  LDCU.64 UR40, c[0x0][0xb28] ;  /* 0x00016500ff2877ac */ /* 0x000e620008000a00 */
[----:B------:R-:W1:Y:S01]  /*5c60*/  LDCU.128 UR56, c[0x0][0xb10] ;  /* 0x00016200ff3877ac */ /* 0x000e620008000c00 */
[----:B------:R-:W1:Y:S01]  /*5c70*/  LDCU UR53, c[0x0][0x374] ;  /* 0x00006e80ff3577ac */ /* 0x000e620008000800 */
[----:B------:R-:W-:Y:S01]  /*5c80*/  UMOV UR52, URZ ;  /* 0x000000ff00347c82 */ /* 0x000fe20008000000 */
[----:B------:R-:W-:Y:S01]  /*5c90*/  UMOV UR46, URZ ;  /* 0x000000ff002e7c82 */ /* 0x000fe20008000000 */
[----:B-1234-:R-:W-:-:S07]  /*5ca0*/  IMAD.IADD R37, R0, 0x1, R37 ;  /* 0x0000000100257824 */ /* 0x01efce00078e0225 */
.L_x_146:
[----:B------:R-:W-:Y:S02]  /*5cb0*/  LEA R3, R86, UR44, 0x3 ;  /* 0x0000002c56037c11 */ /* 0x000fe4000f8e18ff */
[----:B------:R-:W-:Y:S02]  /*5cc0*/  SHF.L.U32 R0, R88, 0x1f, RZ ;  /* 0x0000001f58007819 */ /* 0x000fe400000006ff */
[----:B------:R-:W-:Y:S02]  /*5cd0*/  LEA R5, R86, UR44, 0x4 ;  /* 0x0000002c56057c11 */ /* 0x000fe4000f8e20ff */
[----:B-1----:R-:W1:Y:S02]  /*5ce0*/  SYNCS.PHASECHK.TRANS64.TRYWAIT P0, [R3+URZ+0x90], R0 ;  /* 0x00009000030075a7 */ /* 0x002e6400080011ff */
[----:B-12---:R-:W-:Y:S05]  /*5cf0*/  @!P0 BRA `(.L_x_103) ;  /* 0x0000004c003c8947 */ /* 0x006fea0003800000 */
.L_x_197:
        /* <DEDUP_REMOVED lines=11> */
[----:B------:R-:W-:Y:S01]  /*5db0*/  PLOP3.LUT P0, PT, PT, PT, UP1, 0x80, 0x8 ;  /* 0x000000000008781c */ /* 0x000fe20003f0f018 */
[----:B------:R-:W-:Y:S11]  /*5dc0*/  UP2UR UR62, UPR, URZ, 0x2 ;  /* 0x00000002ff3e7883 */ /* 0x000ff60008000000 */
[----:B------:R-:W-:Y:S01]  /*5dd0*/  @!UPT UIADD3 URZ, UPT, UPT, URZ, URZ, URZ ;  /* 0x000000fffffff290 */ /* 0x000fe2000fffe0ff */
[----:B-1----:R-:W-:Y:S02]  /*5de0*/  @P0 SHF.R.U32.HI R0, RZ, 0x10, R5 ;  /* 0x00000010ff000819 */ /* 0x002fe40000011605 */
        /* <DEDUP_REMOVED lines=12> */
[----:B------:R-:W2:Y:S01]  /*5eb0*/  LDCU UR12, c[0x0][0xb20] ;  /* 0x00016400ff0c77ac */ /* 0x000ea20008000800 */
[----:B------:R-:W-:Y:S02]  /*5ec0*/  UIMAD.WIDE.U32 UR4, UR53, UR59, URZ ;  /* 0x0000003b350472a5 */ /* 0x000fe4000f8e00ff */
[----:B------:R-:W-:Y:S02]  /*5ed0*/  UIMAD.WIDE.U32 UR6, UR60, UR56, URZ ;  /* 0x000000383c0672a5 */ /* 0x000fe4000f8e00ff */
[----:B------:R-:W-:Y:S02]  /*5ee0*/  UISETP.NE.AND UP0, UPT, UR58, 0x1, UPT ;  /* 0x000000013a00788c */ /* 0x000fe4000bf05270 */
[----:B------:R-:W-:Y:S02]  /*5ef0*/  UIMAD.WIDE.U32 UR8, UR37, UR59, URZ ;  /* 0x0000003b250872a5 */ /* 0x000fe4000f8e00ff */
[----:B------:R-:W-:Y:S02]  /*5f00*/  UIMAD.WIDE.U32 UR10, UR38, UR56, URZ ;  /* 0x00000038260a72a5 */ /* 0x000fe4000f8e00ff */
[----:B------:R-:W-:Y:S02]  /*5f10*/  UISETP.NE.AND UP1, UPT, UR43, 0x1, UPT ;  /* 0x000000012b00788c */ /* 0x000fe4000bf25270 */
[----:B------:R-:W-:Y:S01]  /*5f20*/  UISETP.NE.AND UP2, UPT, UR42, 0x1, UPT ;  /* 0x000000012a00788c */ /* 0x000fe2000bf45270 */
[----:B------:R-:W-:Y:S02]  /*5f30*/  UMOV UR4, UR5 ;  /* 0x0000000500047c82 */ /* 0x000fe40008000000 */
[----:B--2---:R-:W-:Y:S03]  /*5f40*/  USHF.R.U32.HI UR5, URZ, UR12, UR4 ;  /* 0x0000000cff057299 */ /* 0x004fe60008011604 */
[----:B------:R-:W-:Y:S02]  /*5f50*/  UMOV UR4, UR7 ;  /* 0x0000000700047c82 */ /* 0x000fe40008000000 */
[----:B------:R-:W-:Y:S02]  /*5f60*/  USHF.R.U32.HI UR7, URZ, UR57, UR4 ;  /* 0x00000039ff077299 */ /* 0x000fe40008011604 */
[----:B------:R-:W-:Y:S02]  /*5f70*/  USEL UR4, UR53, UR5, !UP0 ;  /* 0x0000000535047287 */ /* 0x000fe4000c000000 */
[----:B------:R-:W-:Y:S01]  /*5f80*/  USEL UR7, UR60, UR7, !UP1 ;  /* 0x000000073c077287 */ /* 0x000fe2000c800000 */
[----:B------:R-:W-:Y:S01]  /*5f90*/  UMOV UR5, UR9 ;  /* 0x0000000900057c82 */ /* 0x000fe20008000000 */
[----:B------:R-:W-:Y:S02]  /*5fa0*/  UIMAD.WIDE.U32 UR8, UR4, UR40, URZ ;  /* 0x00000028040872a5 */ /* 0x000fe4000f8e00ff */
[----:B------:R-:W-:Y:S03]  /*5fb0*/  USHF.R.U32.HI UR6, URZ, UR12, UR5 ;  /* 0x0000000cff067299 */ /* 0x000fe60008011605 */
[----:B------:R-:W-:Y:S01]  /*5fc0*/  UMOV UR5, UR11 ;  /* 0x0000000b00057c82 */ /* 0x000fe20008000000 */
[----:B------:R-:W-:Y:S02]  /*5fd0*/  UIMAD.WIDE.U32 UR10, UR7, UR40, URZ ;  /* 0x00000028070a72a5 */ /* 0x000fe4000f8e00ff */
[----:B------:R-:W-:Y:S02]  /*5fe0*/  USHF.R.U32.HI UR12, URZ, UR57, UR5 ;  /* 0x00000039ff0c7299 */ /* 0x000fe40008011605 */
[----:B------:R-:W-:Y:S01]  /*5ff0*/  USEL UR6, UR37, UR6, !UP0 ;  /* 0x0000000625067287 */ /* 0x000fe2000c000000 */
[----:B------:R-:W-:Y:S02]  /*6000*/  UMOV UR5, UR9 ;  /* 0x0000000900057c82 */ /* 0x000fe40008000000 */
[----:B------:R-:W-:Y:S01]  /*6010*/  UMOV UR10, UR11 ;  /* 0x0000000b000a7c82 */ /* 0x000fe20008000000 */
[----:B------:R-:W-:Y:S02]  /*6020*/  @UP2 USHF.R.U32.HI UR4, URZ, UR41, UR5 ;  /* 0x00000029ff042299 */ /* 0x000fe40008011605 */
[----:B------:R-:W-:Y:S02]  /*6030*/  @UP2 USHF.R.U32.HI UR7, URZ, UR41, UR10 ;  /* 0x00000029ff072299 */ /* 0x000fe4000801160a */
[----:B------:R-:W-:Y:S02]  /*6040*/  UIMAD UR4, UR42, UR4, URZ ;  /* 0x000000042a0472a4 */ /* 0x000fe4000f8e02ff */
[----:B------:R-:W-:Y:S02]  /*6050*/  UIMAD.WIDE.U32 UR10, UR6, UR40, URZ ;  /* 0x00000028060a72a5 */ /* 0x000fe4000f8e00ff */
[----:B------:R-:W-:Y:S02]  /*6060*/  USEL UR5, UR38, UR12, !UP1 ;  /* 0x0000000c26057287 */ /* 0x000fe4000c800000 */
[----:B------:R-:W-:Y:S02]  /*6070*/  UIMAD UR8, UR42, UR7, URZ ;  /* 0x000000072a0872a4 */ /* 0x000fe4000f8e02ff */
[----:B------:R-:W-:Y:S03]  /*6080*/  UISETP.GE.AND UP0, UPT, UR6, UR4, UPT ;  /* 0x000000040600728c */ /* 0x000fe6000bf06270 */
[----:B------:R-:W-:Y:S01]  /*6090*/  UMOV UR4, UR11 ;  /* 0x0000000b00047c82 */ /* 0x000fe20008000000 */
[----:B------:R-:W-:Y:S02]  /*60a0*/  UISETP.GE.OR UP0, UPT, UR5, UR8, UP0 ;  /* 0x000000080500728c */ /* 0x000fe40008706670 */
[----:B------:R-:W-:Y:S02]  /*60b0*/  USHF.R.U32.HI UR4, URZ, UR41, UR4 ;  /* 0x00000029ff047299 */ /* 0x000fe40008011604 */
[----:B------:R-:W-:Y:S02]  /*60c0*/  UIMAD.WIDE.U32 UR8, UR5, UR40, URZ ;  /* 0x00000028050872a5 */ /* 0x000fe4000f8e00ff */
[----:B------:R-:W-:Y:S02]  /*60d0*/  USEL UR11, UR6, UR4, !UP2 ;  /* 0x00000004060b7287 */ /* 0x000fe4000d000000 */
[----:B------:R-:W-:Y:S02]  /*60e0*/  UIADD3 UR8, UPT, UPT, -UR5, URZ, URZ ;  /* 0x000000ff05087290 */ /* 0x000fe4000fffe1ff */
[----:B------:R-:W-:Y:S01]  /*60f0*/  UIADD3 UR10, UPT, UPT, -UR11, URZ, URZ ;  /* 0x000000ff0b0a7290 */ /* 0x000fe2000fffe1ff */
[----:B------:R-:W-:Y:S01]  /*6100*/  @!UP0 UMOV UR4, UR9 ;  /* 0x0000000900048c82 */ /* 0x000fe20008000000 */
[----:B------:R-:W-:Y:S02]  /*6110*/  UIADD3 UR9, UPT, UPT, -UR6, URZ, URZ ;  /* 0x000000ff06097290 */ /* 0x000fe4000fffe1ff */
[----:B------:R-:W-:Y:S02]  /*6120*/  @!UP0 USHF.R.U32.HI UR4, URZ, UR41, UR4 ;  /* 0x00000029ff048299 */ /* 0x000fe40008011604 */
[----:B------:R-:W-:Y:S02]  /*6130*/  UIMAD UR10, UR42, UR10, UR6 ;  /* 0x0000000a2a0a72a4 */ /* 0x000fe4000f8e0206 */
[----:B------:R-:W-:Y:S04]  /*6140*/  @!UP0 USEL UR4, UR5, UR4, !UP2 ;  /* 0x0000000405048287 */ /* 0x000fe8000d000000 */
[----:B------:R-:W-:Y:S02]  /*6150*/  @!UP0 UIMAD UR10, UR7, UR10, UR4 ;  /* 0x0000000a070a82a4 */ /* 0x000fe4000f8e0204 */
[----:B------:R-:W-:Y:S02]  /*6160*/  @!UP0 UIADD3 UR11, UPT, UPT, UR11, -UR4, URZ ;  /* 0x800000040b0b8290 */ /* 0x000fe4000fffe0ff */
[----:B------:R-:W-:Y:S02]  /*6170*/  UIMAD UR7, UR43, UR8, UR38 ;  /* 0x000000082b0772a4 */ /* 0x000fe4000f8e0226 */
[----:B------:R-:W-:Y:S02]  /*6180*/  @!UP0 UIMAD UR6, UR11, UR42, UR5 ;  /* 0x0000002a0b0682a4 */ /* 0x000fe4000f8e0205 */
[----:B------:R-:W-:Y:S01]  /*6190*/  UIMAD UR4, UR58, UR9, UR37 ;  /* 0x000000093a0472a4 */ /* 0x000fe2000f8e0225 */
[----:B------:R-:W-:Y:S02]  /*61a0*/  @!UP0 UMOV UR5, UR10 ;  /* 0x0000000a00058c82 */ /* 0x000fe40008000000 */
[----:B------:R-:W-:Y:S02]  /*61b0*/  UIMAD UR38, UR5, UR43, UR7 ;  /* 0x0000002b052672a4 */ /* 0x000fe4000f8e0207 */
[----:B------:R-:W-:Y:S11]  /*61c0*/  UIMAD UR37, UR6, UR58, UR4 ;  /* 0x0000003a062572a4 */ /* 0x000ff6000f8e0204 */
[----:B------:R-:W-:Y:S01]  /*61d0*/  @!UPT UIADD3 URZ, UPT, UPT, URZ, URZ, URZ ;  /* 0x000000fffffff290 */ /* 0x000fe2000fffe0ff */
.L_x_104:
[----:B------:R-:W-:Y:S01]  /*61e0*/  UISETP.NE.AND UP0, UPT, UR39, 0x1, UPT ;  /* 0x000000012700788c */ /* 0x000fe2000bf05270 */
[----:B------:R-:W-:Y:S01]  /*61f0*/  LOP3.LUT P0, RZ, R84, 0x1b0, RZ, 0xc0, !PT ;  /* 0x000001b054ff7812 */ /* 0x000fe2000780c0ff */
[----:B------:R-:W-:Y:S01]  /*6200*/  USHF.L.U32 UR50, UR24, 0x7, URZ ;  /* 0x0000000718327899 */ /* 0x000fe200080006ff */
[----:B------:R-:W-:Y:S01]  /*6210*/  BSSY.RECONVERGENT B6, `(.L_x_105) ;  /* 0x0000034000067945 */ /* 0x000fe20003800200 */
[----:B------:R-:W-:Y:S01]  /*6220*/  USHF.L.U32 UR49, UR28, 0x7, URZ ;  /* 0x000000071c317899 */ /* 0x000fe200080006ff */
[----:B------:R-:W-:Y:S06]  /*6230*/  IADD3 R86, PT, PT, R86, 0x1, RZ ;  /* 0x0000000156567810 */ /* 0x000fec0007ffe0ff */
[----:B------:R-:W2:Y:S01]  /*6240*/  @!UP0 LDCU.128 UR12, c[0x0][0xb10] ;  /* 0x00016200ff0c87ac */ /* 0x000ea20008000c00 */
[----:B------:R-:W3:Y:S01]  /*6250*/  @!UP0 LDCU UR5, c[0x0][0xb0c] ;  /* 0x00016180ff0587ac */ /* 0x000ee20008000800 */
[----:B------:R-:W4:Y:S01]  /*6260*/  @!UP0 LDCU UR10, c[0x0][0xb20] ;  /* 0x00016400ff0a87ac */ /* 0x000f220008000800 */
[----:B--2---:R-:W-:Y:S02]  /*6270*/  UIMAD.WIDE.U32 UR8, UR38, UR12, URZ ;  /* 0x0000000c260872a5 */ /* 0x004fe4000f8e00ff */
[----:B------:R-:W-:Y:S02]  /*6280*/  UIMAD.WIDE.U32 UR6, UR37, UR15, URZ ;  /* 0x0000000f250672a5 */ /* 0x000fe4000f8e00ff */
[----:B------:R-:W-:Y:S03]  /*6290*/  @!UP0 UISETP.NE.AND UP1, UPT, UR14, 0x1, UPT ;  /* 0x000000010e00888c */ /* 0x000fe6000bf25270 */
[----:B------:R-:W-:Y:S01]  /*62a0*/  @!UP0 UMOV UR4, UR9 ;  /* 0x0000000900048c82 */ /* 0x000fe20008000000 */
[----:B---3--:R-:W-:Y:S02]  /*62b0*/  @!UP0 UISETP.NE.AND UP2, UPT, UR5, 0x1, UPT ;  /* 0x000000010500888c */ /* 0x008fe4000bf45270 */
[----:B------:R-:W-:Y:S01]  /*62c0*/  @!UP0 USHF.R.U32.HI UR4, URZ, UR13, UR4 ;  /* 0x0000000dff048299 */ /* 0x000fe20008011604 */
[----:B------:R-:W-:Y:S02]  /*62d0*/  @!UP0 UMOV UR6, UR7 ;  /* 0x0000000700068c82 */ /* 0x000fe40008000000 */
[----:B----4-:R-:W-:Y:S02]  /*62e0*/  @!UP0 USHF.R.U32.HI UR6, URZ, UR10, UR6 ;  /* 0x0000000aff068299 */ /* 0x010fe40008011606 */
[----:B------:R-:W-:Y:S02]  /*62f0*/  @!UP0 USEL UR7, UR38, UR4, !UP2 ;  /* 0x0000000426078287 */ /* 0x000fe4000d000000 */
[----:B------:R-:W-:Y:S04]  /*6300*/  @!UP0 USEL UR6, UR37, UR6, !UP1 ;  /* 0x0000000625068287 */ /* 0x000fe8000c800000 */
[----:B------:R-:W-:Y:S02]  /*6310*/  @!UP0 UIADD3 UR4, UPT, UPT, -UR7, UR6, URZ ;  /* 0x0000000607048290 */ /* 0x000fe4000fffe1ff */
[----:B------:R-:W-:Y:S02]  /*6320*/  @!UP0 UIADD3 UR6, UPT, UPT, UR7, -UR6, URZ ;  /* 0x8000000607068290 */ /* 0x000fe4000fffe0ff */
[----:B------:R-:W-:Y:S02]  /*6330*/  @!UP0 UIMAD UR38, UR4, UR5, UR38 ;  /* 0x00000005042682a4 */ /* 0x000fe4000f8e0226 */
[----:B------:R-:W-:Y:S01]  /*6340*/  @!UP0 UIMAD UR37, UR6, UR14, UR37 ;  /* 0x0000000e062582a4 */ /* 0x000fe2000f8e0225 */
[----:B------:R-:W-:Y:S11]  /*6350*/  @!P0 BRA `(.L_x_106) ;  /* 0x00000000007c8947 */ /* 0x000ff60003800000 */
[----:B------:R-:W2:Y:S01]  /*6360*/  LDCU.64 UR8, c[0x4][0x80] ;  /* 0x01001000ff0877ac */ /* 0x000ea20008000a00 */
[----:B------:R-:W-:Y:S01]  /*6370*/  MOV R2, 0x0 ;  /* 0x0000000000027802 */ /* 0x000fe20000000f00 */
[----:B------:R-:W-:Y:S02]  /*6380*/  HFMA2 R12, -RZ, RZ, 0, 5.9604644775390625e-08 ;  /* 0x00000001ff0c7431 */ /* 0x000fe400000001ff */
[----:B------:R-:W-:Y:S01]  /*6390*/  IMAD.MOV.U32 R8, RZ, RZ, 0x70 ;  /* 0x00000070ff087424 */ /* 0x000fe200078e00ff */
[----:B------:R3:W4:Y:S01]  /*63a0*/  LDC.64 R14, c[0x4][R2] ;  /* 0x01000000020e7b82 */ /* 0x0007220000000a00 */
[----:B------:R-:W1:Y:S01]  /*63b0*/  LDCU.64 UR6, c[0x4][0x88] ;  /* 0x01001100ff0677ac */ /* 0x000e620008000a00 */
[----:B------:R-:W-:Y:S01]  /*63c0*/  IMAD.MOV.U32 R13, RZ, RZ, RZ ;  /* 0x000000ffff0d7224 */ /* 0x000fe200078e00ff */
[----:B------:R-:W1:Y:S01]  /*63d0*/  LDCU.64 UR4, c[0x4][0x8] ;  /* 0x01000100ff0477ac */ /* 0x000e620008000a00 */
[----:B--2---:R-:W-:Y:S01]  /*63e0*/  MOV R5, UR9 ;  /* 0x0000000900057c02 */ /* 0x004fe20008000f00 */
[----:B------:R-:W-:Y:S01]  /*63f0*/  IMAD.U32 R4, RZ, RZ, UR8 ;  /* 0x00000008ff047e24 */ /* 0x000fe2000f8e00ff */
[----:B-1----:R-:W-:Y:S01]  /*6400*/  MOV R7, UR7 ;  /* 0x0000000700077c02 */ /* 0x002fe20008000f00 */
[----:B------:R-:W-:Y:S01]  /*6410*/  IMAD.U32 R6, RZ, RZ, UR6 ;  /* 0x00000006ff067e24 */ /* 0x000fe2000f8e00ff */
[----:B------:R-:W-:Y:S01]  /*6420*/  MOV R11, UR5 ;  /* 0x00000005000b7c02 */ /* 0x000fe20008000f00 */
[----:B------:R-:W-:Y:S02]  /*6430*/  IMAD.U32 R10, RZ, RZ, UR4 ;  /* 0x00000004ff0a7e24 */ /* 0x000fe4000f8e00ff */
[----:B------:R-:W-:Y:S07]  /*6440*/  LEPC R20, `(.L_x_107) ;  /* 0x000000001014794e */ /* 0x000fee0000000000 */
[----:B---345:R-:W-:Y:S05]  /*6450*/  CALL.ABS.NOINC R14 ;  /* 0x000000000e007343 */ /* 0x038fea0003c00000 */
.L_x_107:
[----:B------:R-:W1:Y:S01]  /*6460*/  LDCU.64 UR8, c[0x4][0x80] ;  /* 0x01001000ff0877ac */ /* 0x000e620008000a00 */
[----:B------:R-:W2:Y:S01]  /*6470*/  LDC.64 R2, c[0x4][R2] ;  /* 0x0100000002027b82 */ /* 0x000ea20000000a00 */
[----:B------:R-:W-:Y:S02]  /*6480*/  HFMA2 R12, -RZ, RZ, 0, 5.9604644775390625e-08 ;  /* 0x00000001ff0c7431 */ /* 0x000fe400000001ff */
[----:B------:R-:W-:Y:S02]  /*6490*/  IMAD.MOV.U32 R8, RZ, RZ, 0x70 ;  /* 0x00000070ff087424 */ /* 0x000fe400078e00ff */
[----:B------:R-:W-:Y:S01]  /*64a0*/  IMAD.MOV.U32 R13, RZ, RZ, RZ ;  /* 0x000000ffff0d7224 */ /* 0x000fe200078e00ff */
[----:B------:R-:W3:Y:S01]  /*64b0*/  LDCU.64 UR6, c[0x4][0x88] ;  /* 0x01001100ff0677ac */ /* 0x000ee20008000a00 */
[----:B------:R-:W4:Y:S01]  /*64c0*/  LDCU.64 UR4, c[0x4][0x8] ;  /* 0x01000100ff0477ac */ /* 0x000f220008000a00 */
[----:B-1----:R-:W-:Y:S02]  /*64d0*/  MOV R4, UR8 ;  /* 0x0000000800047c02 */ /* 0x002fe40008000f00 */
[----:B------:R-:W-:Y:S02]  /*64e0*/  MOV R5, UR9 ;  /* 0x0000000900057c02 */ /* 0x000fe40008000f00 */
[----:B---3--:R-:W-:Y:S01]  /*64f0*/  MOV R7, UR7 ;  /* 0x0000000700077c02 */ /* 0x008fe20008000f00 */
[----:B------:R-:W-:Y:S01]  /*6500*/  IMAD.U32 R6, RZ, RZ, UR6 ;  /* 0x00000006ff067e24 */ /* 0x000fe2000f8e00ff */
[----:B----4-:R-:W-:Y:S01]  /*6510*/  MOV R11, UR5 ;  /* 0x00000005000b7c02 */ /* 0x010fe20008000f00 */
[----:B------:R-:W-:Y:S02]  /*6520*/  IMAD.U32 R10, RZ, RZ, UR4 ;  /* 0x00000004ff0a7e24 */ /* 0x000fe4000f8e00ff */
[----:B------:R-:W-:Y:S07]  /*6530*/  LEPC R20, `(.L_x_106) ;  /* 0x000000001014794e */ /* 0x000fee0000000000 */
[----:B--2---:R-:W-:Y:S05]  /*6540*/  CALL.ABS.NOINC R2 ;  /* 0x0000000002007343 */ /* 0x004fea0003c00000 */
.L_x_106:
[----:B------:R-:W-:Y:S05]  /*6550*/  BSYNC.RECONVERGENT B6 ;  /* 0x0000000000067941 */ /* 0x000fea0003800200 */
.L_x_105:
[----:B------:R-:W-:Y:S02]  /*6560*/  R2UR UR6, R83 ;  /* 0x00000000530672ca */ /* 0x000fe400000e0000 */
[----:B------:R-:W-:Y:S02]  /*6570*/  R2UR UR5, R97 ;  /* 0x00000000610572ca */ /* 0x000fe400000e0000 */
[----:B------:R-:W-:Y:S02]  /*6580*/  R2UR UR4, R96 ;  /* 0x00000000600472ca */ /* 0x000fe400000e0000 */
[----:B------:R-:W-:Y:S02]  /*6590*/  ISETP.NE.U32.AND P4, PT, R78, RZ, PT ;  /* 0x000000ff4e00720c */ /* 0x000fe40003f85070 */
[----:B------:R-:W-:Y:S02]  /*65a0*/  ISETP.NE.U32.AND P2, PT, RZ, UR54, PT ;  /* 0x00000036ff007c0c */ /* 0x000fe4000bf45070 */
[----:B------:R-:W-:Y:S02]  /*65b0*/  ISETP.NE.AND.EX P4, PT, R79, RZ, PT, P4 ;  /* 0x000000ff4f00720c */ /* 0x000fe40003f85340 */
[----:B------:R-:W-:Y:S01]  /*65c0*/  ISETP.NE.AND.EX P2, PT, RZ, UR55, PT, P2 ;  /* 0x00000037ff007c0c */ /* 0x000fe2000bf45320 */
[----:B------:R-:W-:Y:S02]  /*65d0*/  UISETP.NE.AND UP2, UPT, UR6, URZ, UPT ;  /* 0x000000ff0600728c */ /* 0x000fe4000bf45270 */
[----:B------:R-:W-:Y:S04]  /*65e0*/  UISETP.NE.U32.AND UP0, UPT, UR5, URZ, UPT ;  /* 0x000000ff0500728c */ /* 0x000fe8000bf05070 */
[----:B------:R-:W-:Y:S01]  /*65f0*/  UISETP.NE.AND.EX UP1, UPT, UR4, URZ, UPT, UP0 ;  /* 0x000000ff0400728c */ /* 0x000fe2000bf25300 */
[----:B------:R-:W-:Y:S01]  /*6600*/  PLOP3.LUT P1, PT, PT, PT, UP2, 0x80, 0x8 ;  /* 0x000000000008781c */ /* 0x000fe20003f2f028 */
[----:B------:R-:W-:Y:S03]  /*6610*/  UPLOP3.LUT UP0, UPT, UPT, UPT, UPT, 0x40, 0x4 ;  /* 0x000000000004789c */ /* 0x000fe60003f0e870 */
[----:B------:R-:W-:Y:S06]  /*6620*/  @UP2 UPLOP3.LUT UP0, UPT, UPT, UPT, UP1, 0x80, 0x8 ;  /* 0x000000000008289c */ /* 0x000fec0003f0f010 */
[----:B------:R-:W-:Y:S01]  /*6630*/  PLOP3.LUT P0, PT, PT, PT, UP0, 0x80, 0x8 ;  /* 0x000000000008781c */ /* 0x000fe20003f0f008 */
[----:B------:R-:W-:Y:S01]  /*6640*/  @!UPT UIADD3 URZ, UPT, UPT, URZ, URZ, URZ ;  /* 0x000000fffffff290 */ /* 0x000fe2000fffe0ff */
[----:B------:R-:W-:Y:S11]  /*6650*/  BRA.U !UP1, `(.L_x_108) ;  /* 0x0000000109407547 */ /* 0x000ff6000b800000 */
[----:B------:R-:W-:Y:S01]  /*6660*/  UISETP.NE.U32.AND UP0, UPT, UR54, URZ, UPT ;  /* 0x000000ff3600728c */ /* 0x000fe2000bf05070 */
[----:B------:R-:W-:Y:S01]  /*6670*/  R2UR UR6, R97 ;  /* 0x00000000610672ca */ /* 0x000fe200000e0000 */
[----:B------:R-:W2:Y:S01]  /*6680*/  LDCU.64 UR8, c[0x0][0x358] ;  /* 0x00006b00ff0877ac */ /* 0x000ea20008000a00 */
[----:B------:R-:W-:Y:S02]  /*6690*/  HFMA2 R80, -RZ, RZ, 0, 5.9604644775390625e-08 ;  /* 0x00000001ff507431 */ /* 0x000fe400000001ff */
[----:B-1----:R-:W-:Y:S01]  /*66a0*/  IMAD.MOV.U32 R0, RZ, RZ, 0x1 ;  /* 0x00000001ff007424 */ /* 0x002fe200078e00ff */
[----:B------:R-:W-:Y:S06]  /*66b0*/  UISETP.NE.AND.EX UP0, UPT, UR55, URZ, UPT, UP0 ;  /* 0x000000ff3700728c */ /* 0x000fec000bf05300 */
[----:B------:R-:W-:Y:S05]  /*66c0*/  PLOP3.LUT P3, PT, PT, PT, UP0, 0x80, 0x8 ;  /* 0x000000000008781c */ /* 0x000fea0003f6f008 */
[----:B------:R-:W1:Y:S01]  /*66d0*/  @UP0 LDCU.64 UR4, c[0x0][0x888] ;  /* 0x00011100ff0407ac */ /* 0x000e620008000a00 */
[----:B------:R-:W-:Y:S07]  /*66e0*/  @UP0 UIMAD UR6, UR36, UR6, URZ ;  /* 0x00000006240602a4 */ /* 0x000fee000f8e02ff */
[----:B------:R-:W-:Y:S01]  /*66f0*/  @!P3 PRMT R80, R0, 0x7610, R80 ;  /* 0x000076100050b816 */ /* 0x000fe20000000050 */
[----:B-1----:R-:W-:Y:S06]  /*6700*/  @UP0 UIMAD.WIDE UR4, UR6, 0x4, UR4 ;  /* 0x00000004060408a5 */ /* 0x002fec000f8e0204 */
[----:B------:R-:W-:Y:S02]  /*6710*/  IMAD.U32 R2, RZ, RZ, UR4 ;  /* 0x00000004ff027e24 */ /* 0x000fe4000f8e00ff */
[----:B------:R-:W-:Y:S03]  /*6720*/  IMAD.U32 R3, RZ, RZ, UR5 ;  /* 0x00000005ff037e24 */ /* 0x000fe6000f8e00ff */
[----:B------:R-:W1:Y:S02]  /*6730*/  @!UP0 LDCU UR4, c[0x0][0x880] ;  /* 0x00011000ff0487ac */ /* 0x000e640008000800 */
[----:B--2--5:R2:W5:Y:S02]  /*6740*/  @P3 LDG.E R41, desc[UR8][R2.64] ;  /* 0x0000000802293981 */ /* 0x024564000c1e1900 */
[----:B-12---:R-:W-:Y:S02]  /*6750*/  @!P3 MOV R41, UR4 ;  /* 0x000000040029bc02 */ /* 0x006fe40008000f00 */
.L_x_108:
[----:B------:R-:W-:Y:S05]  /*6760*/  @!P4 BRA `(.L_x_109) ;  /* 0x000000000024c947 */ /* 0x000fea0003800000 */
[----:B------:R-:W-:Y:S01]  /*6770*/  ISETP.NE.U32.AND P3, PT, R76, RZ, PT ;  /* 0x000000ff4c00720c */ /* 0x000fe20003f65070 */
[----:B------:R-:W2:Y:S03]  /*6780*/  LDCU.64 UR4, c[0x0][0x358] ;  /* 0x00006b00ff0477ac */ /* 0x000ea60008000a00 */
[----:B------:R-:W-:Y:S11]  /*6790*/  ISETP.NE.AND.EX P3, PT, R77, RZ, PT, P3 ;  /* 0x000000ff4d00720c */ /* 0x000ff60003f65330 */
[----:B------:R-:W-:Y:S02]  /*67a0*/  @!UPT UIADD3 URZ, UPT, UPT, URZ, URZ, URZ ;  /* 0x000000fffffff290 */ /* 0x000fe4000fffe0ff */
[----:B------:R-:W3:Y:S01]  /*67b0*/  @P3 LDC.64 R2, c[0x0][0x8a8] ;  /* 0x00022a00ff023b82 */ /* 0x000ee20000000a00 */
[----:B-1----:R-:W-:Y:S04]  /*67c0*/  @P3 IMAD R0, R78, UR36, RZ ;  /* 0x000000244e003c24 */ /* 0x002fe8000f8e02ff */
[----:B---3--:R-:W-:Y:S05]  /*67d0*/  @P3 IMAD.WIDE R2, R0, 0x4, R2 ;  /* 0x0000000400023825 */ /* 0x008fea00078e0202 */
[----:B--2--5:R2:W5:Y:S02]  /*67e0*/  @P3 LDG.E R38, desc[UR4][R2.64] ;  /* 0x0000000402263981 */ /* 0x024564000c1e1900 */
[----:B--2---:R-:W3:Y:S02]  /*67f0*/  @!P3 LDC R38, c[0x0][0x8a0] ;  /* 0x00022800ff26bb82 */ /* 0x004ee40000000800 */
.L_x_109:
[----:B-----5:R-:W-:Y:S01]  /*6800*/  FSETP.NEU.AND P3, PT, R41, RZ, PT ;  /* 0x000000ff2900720b */ /* 0x020fe20003f6d000 */
[----:B------:R-:W-:Y:S01]  /*6810*/  BSSY B1, `(.L_x_110) ;  /* 0x0000039000017945 */ /* 0x000fe20003800000 */
[----:B------:R-:W-:Y:S01]  /*6820*/  SEL R3, RZ, 0xffffffff, P2 ;  /* 0xffffffffff037807 */ /* 0x000fe20001000000 */
[----:B------:R-:W-:Y:S01]  /*6830*/  IMAD.MOV.U32 R47, RZ, RZ, 0x1 ;  /* 0x00000001ff2f7424 */ /* 0x000fe200078e00ff */
[----:B------:R-:W-:Y:S01]  /*6840*/  @P1 LOP3.LUT P2, RZ, R80, 0xff, RZ, 0xc0, !PT ;  /* 0x000000ff50ff1812 */ /* 0x000fe2000784c0ff */
[----:B------:R-:W-:Y:S01]  /*6850*/  IMAD R39, R36, 0x80, R37 ;  /* 0x0000008024277824 */ /* 0x000fe200078e0225 */
[----:B------:R-:W-:Y:S01]  /*6860*/  @P1 SEL R2, RZ, 0xffffffff, P3 ;  /* 0xffffffffff021807 */ /* 0x000fe20001800000 */
[----:B------:R-:W-:Y:S01]  /*6870*/  IMAD R87, R94, -0x10, R92 ;  /* 0xfffffff05e577824 */ /* 0x000fe200078e025c */
[----:B------:R-:W-:Y:S01]  /*6880*/  LOP3.LUT R90, R90, 0x1, RZ, 0x3c, !PT ;  /* 0x000000015a5a7812 */ /* 0x000fe200078e3cff */
[----:B------:R-:W-:Y:S01]  /*6890*/  IMAD.MOV.U32 R46, RZ, RZ, RZ ;  /* 0x000000ffff2e7224 */ /* 0x000fe200078e00ff */
[----:B------:R-:W-:Y:S02]  /*68a0*/  @P0 SEL R2, R3, R2, !P2 ;  /* 0x0000000203020207 */ /* 0x000fe40005000000 */
[----:B------:R-:W-:Y:S02]  /*68b0*/  CS2R R74, SRZ ;  /* 0x00000000004a7805 */ /* 0x000fe4000001ff00 */
[----:B------:R-:W-:Y:S02]  /*68c0*/  LEA R99, R36, UR44, 0x3 ;  /* 0x0000002c24637c11 */ /* 0x000fe4000f8e18ff */
[----:B------:R-:W-:Y:S02]  /*68d0*/  CS2R R72, SRZ ;  /* 0x0000000000487805 */ /* 0x000fe4000001ff00 */
[----:B------:R-:W-:Y:S02]  /*68e0*/  @P1 LOP3.LUT R2, R2, 0x1, RZ, 0xc0, !PT ;  /* 0x0000000102021812 */ /* 0x000fe400078ec0ff */
[----:B------:R-:W-:Y:S02]  /*68f0*/  CS2R R66, SRZ ;  /* 0x0000000000427805 */ /* 0x000fe4000001ff00 */
[----:B-1----:R-:W-:Y:S02]  /*6900*/  SHF.L.U32 R0, R89, 0x1f, RZ ;  /* 0x0000001f59007819 */ /* 0x002fe400000006ff */
[----:B------:R-:W-:Y:S02]  /*6910*/  CS2R R64, SRZ ;  /* 0x0000000000407805 */ /* 0x000fe4000001ff00 */
[----:B------:R-:W-:Y:S02]  /*6920*/  ISETP.NE.U32.OR P5, PT, R2, 0x1, !P1 ;  /* 0x000000010200780c */ /* 0x000fe40004fa5470 */
[----:B------:R-:W-:Y:S02]  /*6930*/  CS2R R58, SRZ ;  /* 0x00000000003a7805 */ /* 0x000fe4000001ff00 */
[----:B------:R-:W-:Y:S02]  /*6940*/  PLOP3.LUT P2, PT, PT, PT, UP1, 0x80, 0x8 ;  /* 0x000000000008781c */ /* 0x000fe40003f4f018 */
[----:B------:R-:W-:Y:S02]  /*6950*/  CS2R R56, SRZ ;  /* 0x0000000000387805 */ /* 0x000fe4000001ff00 */
[----:B------:R-:W-:Y:S02]  /*6960*/  LOP3.LUT P4, R85, R80, 0xff, RZ, 0xc0, !PT ;  /* 0x000000ff50557812 */ /* 0x000fe4000788c0ff */
[----:B------:R-:W-:Y:S02]  /*6970*/  CS2R R50, SRZ ;  /* 0x0000000000327805 */ /* 0x000fe4000001ff00 */
[----:B------:R-:W-:Y:S02]  /*6980*/  SEL R2, RZ, 0xffffffff, P3 ;  /* 0xffffffffff027807 */ /* 0x000fe40001800000 */
[----:B------:R-:W-:Y:S02]  /*6990*/  CS2R R48, SRZ ;  /* 0x0000000000307805 */ /* 0x000fe4000001ff00 */
[----:B------:R-:W-:Y:S02]  /*69a0*/  P2R R98, PR, RZ, 0x20 ;  /* 0x00000020ff627803 */ /* 0x000fe40000000000 */
[----:B------:R-:W-:Y:S02]  /*69b0*/  @P5 SHF.L.U32 R4, R90, 0x1f, RZ ;  /* 0x0000001f5a045819 */ /* 0x000fe400000006ff */
[----:B------:R-:W-:Y:S02]  /*69c0*/  @P2 SEL R2, R3, R2, !P4 ;  /* 0x0000000203022207 */ /* 0x000fe40006000000 */
[----:B------:R-:W1:Y:S02]  /*69d0*/  @P5 SYNCS.PHASECHK.TRANS64.TRYWAIT P1, [UR44+0x40], R4 ;  /* 0x00004004ff0055a7 */ /* 0x000e64000802112c */
[----:B------:R-:W-:Y:S04]  /*69e0*/  LOP3.LUT R2, R2, 0x1, RZ, 0xc0, !PT ;  /* 0x0000000102027812 */ /* 0x000fe800078ec0ff */
[----:B------:R-:W-:Y:S04]  /*69f0*/  ISETP.NE.U32.AND P2, PT, R2, 0x1, PT ;  /* 0x000000010200780c */ /* 0x000fe80003f45070 */
[----:B------:R-:W-:Y:S01]  /*6a00*/  P2R R60, PR, RZ, 0x4 ;  /* 0x00000004ff3c7803 */ /* 0x000fe20000000000 */
[----:B------:R2:W4:Y:S01]  /*6a10*/  SYNCS.PHASECHK.TRANS64.TRYWAIT P0, [R99+URZ+0xb0], R0 ;  /* 0x0000b000630075a7 */ /* 0x00052200080011ff */
[----:B-1----:R-:W-:Y:S01]  /*6a20*/  @P5 SEL R47, RZ, 0x1, !P1 ;  /* 0x00000001ff2f5807 */ /* 0x002fe20004800000 */
[----:B--2---:R-:W-:Y:S06]  /*6a30*/  @!P5 BRA `(.L_x_111) ;  /* 0x000000000058d947 */ /* 0x004fec0003800000 */
[----:B------:R-:W-:Y:S01]  /*6a40*/  IMAD.MOV.U32 R75, RZ, RZ, RZ ;  /* 0x000000ffff4b7224 */ /* 0x000fe200078e00ff */
[----:B------:R-:W-:Y:S01]  /*6a50*/  ISETP.NE.AND P1, PT, R47, RZ, PT ;  /* 0x000000ff2f00720c */ /* 0x000fe20003f25270 */
[----:B------:R-:W-:Y:S01]  /*6a60*/  BSSY B0, `(.L_x_112) ;  /* 0x000000c000007945 */ /* 0x000fe20003800000 */
[----:B------:R-:W-:Y:S02]  /*6a70*/  CS2R R50, SRZ ;  /* 0x0000000000327805 */ /* 0x000fe4000001ff00 */
[----:B------:R-:W-:Y:S02]  /*6a80*/  CS2R R48, SRZ ;  /* 0x0000000000307805 */ /* 0x000fe4000001ff00 */
[----:B------:R-:W-:Y:S02]  /*6a90*/  CS2R R58, SRZ ;  /* 0x00000000003a7805 */ /* 0x000fe4000001ff00 */
[----:B------:R-:W-:Y:S02]  /*6aa0*/  CS2R R56, SRZ ;  /* 0x0000000000387805 */ /* 0x000fe4000001ff00 */
[----:B------:R-:W-:Y:S02]  /*6ab0*/  CS2R R66, SRZ ;  /* 0x0000000000427805 */ /* 0x000fe4000001ff00 */
[----:B------:R-:W-:Y:S02]  /*6ac0*/  CS2R R64, SRZ ;  /* 0x0000000000407805 */ /* 0x000fe4000001ff00 */
[----:B------:R-:W-:Y:S01]  /*6ad0*/  CS2R R72, SRZ ;  /* 0x0000000000487805 */ /* 0x000fe2000001ff00 */
[----:B------:R-:W-:Y:S06]  /*6ae0*/  @P1 BRA `(.L_x_113) ;  /* 0x00000000000c1947 */ /* 0x000fec0003800000 */
[----:B------:R-:W-:Y:S04]  /*6af0*/  SHF.L.U32 R3, R90, 0x1f, RZ ;  /* 0x0000001f5a037819 */ /* 0x000fe800000006ff */
[----:B------:R-:W1:Y:S02]  /*6b00*/  SYNCS.PHASECHK.TRANS64.TRYWAIT P1, [UR44+0x40], R3 ;  /* 0x00004003ff0075a7 */ /* 0x000e64000802112c */
[----:B-1----:R-:W-:Y:S05]  /*6b10*/  @!P1 BRA `(.L_x_114) ;  /* 0x0000003c00c89947 */ /* 0x002fea0003800000 */
.L_x_113:
[----:B------:R-:W-:Y:S05]  /*6b20*/  BSYNC B0 ;  /* 0x0000000000007941 */ /* 0x000fea0003800000 */
.L_x_112:
[----:B------:R-:W-:Y:S01]  /*6b30*/  ISETP.NE.AND P1, PT, R60, RZ, PT ;  /* 0x000000ff3c00720c */ /* 0x000fe20003f25270 */
[----:B------:R-:W-:Y:S11]  /*6b40*/  HFMA2 R46, -RZ, RZ, 0, 5.9604644775390625e-08 ;  /* 0x00000001ff2e7431 */ /* 0x000ff600000001ff */
[----:B------:R-:W-:Y:S01]  /*6b50*/  @!UPT UIADD3 URZ, UPT, UPT, URZ, URZ, URZ ;  /* 0x000000fffffff290 */ /* 0x000fe2000fffe0ff */
[----:B------:R2:W1:Y:S04]  /*6b60*/  @P1 LDS.128 R48, [R93] ;  /* 0x000000005d301984 */ /* 0x0004680000000c00 */
[----:B------:R2:W1:Y:S04]  /*6b70*/  @P1 LDS.128 R56, [R92+0x10] ;  /* 0x000010005c381984 */ /* 0x0004680000000c00 */
[----:B------:R2:W1:Y:S04]  /*6b80*/  @P1 LDS.128 R64, [R91+0x20] ;  /* 0x000020005b401984 */ /* 0x0004680000000c00 */
[----:B------:R2:W1:Y:S02]  /*6b90*/  @P1 LDS.128 R72, [R87+0x30] ;  /* 0x0000300057481984 */ /* 0x0004640000000c00 */
.L_x_111:
[----:B------:R-:W-:Y:S05]  /*6ba0*/  BSYNC B1 ;  /* 0x0000000000017941 */ /* 0x000fea0003800000 */
.L_x_110:
[----:B-1----:R-:W-:Y:S04]  /*6bb0*/  SHF.R.U32.HI R2, RZ, 0x15, R39 ;  /* 0x00000015ff027819 */ /* 0x002fe80000011627 */
[----:B------:R-:W-:Y:S01]  /*6bc0*/  LOP3.LUT P1, RZ, R2, 0x3, R81, 0x48, !PT ;  /* 0x0000000302ff7812 */ /* 0x000fe20007824851 */
[----:B------:R-:W-:Y:S01]  /*6bd0*/  @!UPT UIADD3 URZ, UPT, UPT, URZ, URZ, URZ ;  /* 0x000000fffffff290 */ /* 0x000fe2000fffe0ff */
[----:B----4-:R-:W-:Y:S11]  /*6be0*/  @P0 BRA `(.L_x_115) ;  /* 0x0000000000080947 */ /* 0x010ff60003800000 */
[----:B------:R-:W1:Y:S02]  /*6bf0*/  SYNCS.PHASECHK.TRANS64.TRYWAIT P0, [R99+URZ+0xb0], R0 ;  /* 0x0000b000630075a7 */ /* 0x000e6400080011ff */
[----:B-1----:R-:W-:Y:S05]  /*6c00*/  @!P0 BRA `(.L_x_116) ;  /* 0x0000003c00a48947 */ /* 0x002fea0003800000 */
.L_x_115:
[----:B------:R-:W-:Y:S05]  /*6c10*/  @!P1 BRA `(.L_x_117) ;  /* 0x0000000000409947 */ /* 0x000fea0003800000 */
[----:B------:R-:W4:Y:S01]  /*6c20*/  LDCU.64 UR8, c[0x4][0x70] ;  /* 0x01000e00ff0877ac */ /* 0x000f220008000a00 */
[----:B------:R-:W-:Y:S01]  /*6c30*/  MOV R3, 0x0 ;  /* 0x0000000000037802 */ /* 0x000fe20000000f00 */
[----:B------:R-:W-:Y:S02]  /*6c40*/  HFMA2 R12, -RZ, RZ, 0, 5.9604644775390625e-08 ;  /* 0x00000001ff0c7431 */ /* 0x000fe400000001ff */
[----:B------:R-:W-:Y:S02]  /*6c50*/  IMAD.MOV.U32 R8, RZ, RZ, 0x192 ;  /* 0x00000192ff087424 */ /* 0x000fe400078e00ff */
[----:B------:R-:W-:Y:S01]  /*6c60*/  IMAD.MOV.U32 R13, RZ, RZ, RZ ;  /* 0x000000ffff0d7224 */ /* 0x000fe200078e00ff */
[----:B------:R-:W5:Y:S01]  /*6c70*/  LDCU.64 UR6, c[0x4][0x78] ;  /* 0x01000f00ff0677ac */ /* 0x000f620008000a00 */
[----:B------:R-:W1:Y:S01]  /*6c80*/  LDC.64 R2, c[0x4][R3] ;  /* 0x0100000003027b82 */ /* 0x000e620000000a00 */
[----:B------:R-:W2:Y:S01]  /*6c90*/  LDCU.64 UR4, c[0x4][0x10] ;  /* 0x01000200ff0477ac */ /* 0x000ea20008000a00 */
[----:B----4-:R-:W-:Y:S01]  /*6ca0*/  MOV R5, UR9 ;  /* 0x0000000900057c02 */ /* 0x010fe20008000f00 */
[----:B------:R-:W-:Y:S01]  /*6cb0*/  IMAD.U32 R4, RZ, RZ, UR8 ;  /* 0x00000008ff047e24 */ /* 0x000fe2000f8e00ff */
[----:B-----5:R-:W-:Y:S01]  /*6cc0*/  MOV R7, UR7 ;  /* 0x0000000700077c02 */ /* 0x020fe20008000f00 */
[----:B------:R-:W-:Y:S01]  /*6cd0*/  IMAD.U32 R6, RZ, RZ, UR6 ;  /* 0x00000006ff067e24 */ /* 0x000fe2000f8e00ff */
[----:B--2---:R-:W-:Y:S01]  /*6ce0*/  MOV R11, UR5 ;  /* 0x00000005000b7c02 */ /* 0x004fe20008000f00 */
[----:B------:R-:W-:Y:S02]  /*6cf0*/  IMAD.U32 R10, RZ, RZ, UR4 ;  /* 0x00000004ff0a7e24 */ /* 0x000fe4000f8e00ff */
[----:B------:R-:W-:Y:S07]  /*6d00*/  LEPC R20, `(.L_x_117) ;  /* 0x000000001014794e */ /* 0x000fee0000000000 */
[----:B-1-3--:R-:W-:Y:S05]  /*6d10*/  CALL.ABS.NOINC R2 ;  /* 0x0000000002007343 */ /* 0x00afea0003c00000 */
.L_x_117:
[----:B------:R-:W-:Y:S05]  /*6d20*/  WARPSYNC.ALL ;  /* 0x0000000000007948 */ /* 0x000fea0003800000 */
[----:B------:R-:W-:Y:S01]  /*6d30*/  R2UR UR4, R39 ;  /* 0x00000000270472ca */ /* 0x000fe200000e0000 */
[--C-:B------:R-:W-:Y:S01]  /*6d40*/  HADD2.F32 R40, -RZ, R48.reuse.H0_H0 ;  /* 0x20000030ff287230 */ /* 0x100fe20000004100 */
[----:B------:R-:W-:Y:S01]  /*6d50*/  ISETP.NE.AND P0, PT, R95, RZ, PT ;  /* 0x000000ff5f00720c */ /* 0x000fe20003f05270 */
[----:B------:R-:W-:Y:S01]  /*6d60*/  HADD2.F32 R43, -RZ, R48.H1_H1 ;  /* 0x30000030ff2b7230 */ /* 0x000fe20000004100 */
[----:B------:R-:W-:Y:S01]  /*6d70*/  BSSY.RECONVERGENT B0, `(.L_x_118) ;  /* 0x0000086000007945 */ /* 0x000fe20003800200 */
[----:B------:R-:W-:Y:S02]  /*6d80*/  HADD2.F32 R42, -RZ, R49.H0_H0 ;  /* 0x20000031ff2a7230 */ /* 0x000fe40000004100 */
[----:B------:R-:W-:Y:S02]  /*6d90*/  HADD2.F32 R45, -RZ, R51.H0_H0 ;  /* 0x20000033ff2d7230 */ /* 0x000fe40000004100 */
[----:B------:R-:W-:Y:S04]  /*6da0*/  HADD2.F32 R44, -RZ, R75.H1_H1 ;  /* 0x3000004bff2c7230 */ /* 0x000fe80000004100 */
[----:B------:R-:W1:Y:S02]  /*6db0*/  LDTM.x32 R4, tmem[UR4] ;  /* 0x00000004000479ee */ /* 0x000e6400082c0000 */
[C---:B-1-3--:R-:W-:Y:S01]  /*6dc0*/  FMUL R0, R38.reuse, R4 ;  /* 0x0000000426007220 */ /* 0x04afe20000400000 */
[C---:B------:R-:W-:Y:S01]  /*6dd0*/  FMUL R2, R38.reuse, R5 ;  /* 0x0000000526027220 */ /* 0x040fe20000400000 */
[C---:B------:R-:W-:Y:S01]  /*6de0*/  FMUL R3, R38.reuse, R6 ;  /* 0x0000000626037220 */ /* 0x040fe20000400000 */
[C---:B------:R-:W-:Y:S01]  /*6df0*/  FMUL R7, R38.reuse, R7 ;  /* 0x0000000726077220 */ /* 0x040fe20000400000 */
[C---:B------:R-:W-:Y:S01]  /*6e00*/  FFMA R0, R41.reuse, R40, R0 ;  /* 0x0000002829007223 */ /* 0x040fe20000000000 */
[----:B------:R-:W-:Y:S02]  /*6e10*/  HADD2.F32 R40, -RZ, R49.H1_H1 ;  /* 0x30000031ff287230 */ /* 0x000fe40000004100 */
[C---:B------:R-:W-:Y:S01]  /*6e20*/  FFMA R2, R41.reuse, R43, R2 ;  /* 0x0000002b29027223 */ /* 0x040fe20000000002 */
[C---:B------:R-:W-:Y:S01]  /*6e30*/  FFMA R3, R41.reuse, R42, R3 ;  /* 0x0000002a29037223 */ /* 0x040fe20000000003 */
[--C-:B------:R-:W-:Y:S02]  /*6e40*/  HADD2.F32 R43, -RZ, R50.reuse.H0_H0 ;  /* 0x20000032ff2b7230 */ /* 0x100fe40000004100 */
[----:B------:R-:W-:Y:S01]  /*6e50*/  FMUL R4, R38, R8 ;  /* 0x0000000826047220 */ /* 0x000fe20000400000 */
[----:B------:R-:W-:Y:S01]  /*6e60*/  HADD2.F32 R42, -RZ, R50.H1_H1 ;  /* 0x30000032ff2a7230 */ /* 0x000fe20000004100 */
[----:B------:R-:W-:Y:S01]  /*6e70*/  F2FP.F16.F32.PACK_AB R52, R2, R0 ;  /* 0x000000000234723e */ /* 0x000fe200000000ff */
[C---:B------:R-:W-:Y:S01]  /*6e80*/  FFMA R7, R41.reuse, R40, R7 ;  /* 0x0000002829077223 */ /* 0x040fe20000000007 */
[----:B------:R-:W-:Y:S01]  /*6e90*/  FFMA R4, R41, R43, R4 ;  /* 0x0000002b29047223 */ /* 0x000fe20000000004 */
[C---:B------:R-:W-:Y:S01]  /*6ea0*/  FMUL R5, R38.reuse, R9 ;  /* 0x0000000926057220 */ /* 0x040fe20000400000 */
[C---:B------:R-:W-:Y:S01]  /*6eb0*/  FMUL R6, R38.reuse, R10 ;  /* 0x0000000a26067220 */ /* 0x040fe20000400000 */
[----:B------:R-:W-:Y:S01]  /*6ec0*/  HADD2.F32 R40, -RZ, R51.H1_H1 ;  /* 0x30000033ff287230 */ /* 0x000fe20000004100 */
[----:B------:R-:W-:Y:S01]  /*6ed0*/  F2FP.F16.F32.PACK_AB R53, R7, R3 ;  /* 0x000000030735723e */ /* 0x000fe200000000ff */
[C---:B------:R-:W-:Y:S01]  /*6ee0*/  FFMA R5, R41.reuse, R42, R5 ;  /* 0x0000002a29057223 */ /* 0x040fe20000000005 */
[----:B------:R-:W-:Y:S01]  /*6ef0*/  FFMA R6, R41, R45, R6 ;  /* 0x0000002d29067223 */ /* 0x000fe20000000006 */
[C---:B------:R-:W-:Y:S01]  /*6f00*/  FMUL R11, R38.reuse, R11 ;  /* 0x0000000b260b7220 */ /* 0x040fe20000400000 */
[--C-:B------:R-:W-:Y:S02]  /*6f10*/  HADD2.F32 R43, -RZ, R56.reuse.H0_H0 ;  /* 0x20000038ff2b7230 */ /* 0x100fe40000004100 */
[C---:B------:R-:W-:Y:S01]  /*6f20*/  FMUL R8, R38.reuse, R12 ;  /* 0x0000000c26087220 */ /* 0x040fe20000400000 */
[----:B------:R-:W-:Y:S01]  /*6f30*/  F2FP.F16.F32.PACK_AB R54, R5, R4 ;  /* 0x000000040536723e */ /* 0x000fe200000000ff */
[C---:B------:R-:W-:Y:S01]  /*6f40*/  FFMA R11, R41.reuse, R40, R11 ;  /* 0x00000028290b7223 */ /* 0x040fe2000000000b */
[----:B------:R-:W-:Y:S02]  /*6f50*/  HADD2.F32 R40, -RZ, R56.H1_H1 ;  /* 0x30000038ff287230 */ /* 0x000fe40000004100 */
[----:B------:R-:W-:Y:S01]  /*6f60*/  FFMA R8, R41, R43, R8 ;  /* 0x0000002b29087223 */ /* 0x000fe20000000008 */
[C---:B------:R-:W-:Y:S01]  /*6f70*/  FMUL R9, R38.reuse, R13 ;  /* 0x0000000d26097220 */ /* 0x040fe20000400000 */
[--C-:B------:R-:W-:Y:S01]  /*6f80*/  HADD2.F32 R45, -RZ, R57.reuse.H0_H0 ;  /* 0x20000039ff2d7230 */ /* 0x100fe20000004100 */
[----:B------:R-:W-:Y:S01]  /*6f90*/  F2FP.F16.F32.PACK_AB R55, R11, R6 ;  /* 0x000000060b37723e */ /* 0x000fe200000000ff */
[C---:B------:R-:W-:Y:S01]  /*6fa0*/  FMUL R10, R38.reuse, R14 ;  /* 0x0000000e260a7220 */ /* 0x040fe20000400000 */
[----:B------:R-:W-:Y:S02]  /*6fb0*/  HADD2.F32 R42, -RZ, R57.H1_H1 ;  /* 0x30000039ff2a7230 */ /* 0x000fe40000004100 */
[C---:B------:R-:W-:Y:S01]  /*6fc0*/  FFMA R9, R41.reuse, R40, R9 ;  /* 0x0000002829097223 */ /* 0x040fe20000000009 */
[C---:B------:R-:W-:Y:S01]  /*6fd0*/  FMUL R15, R38.reuse, R15 ;  /* 0x0000000f260f7220 */ /* 0x040fe20000400000 */
[----:B------:R1:W-:Y:S01]  /*6fe0*/  STS.128 [R93], R52 ;  /* 0x000000345d007388 */ /* 0x0003e20000000c00 */
[----:B------:R-:W-:Y:S01]  /*6ff0*/  FFMA R10, R41, R45, R10 ;  /* 0x0000002d290a7223 */ /* 0x000fe2000000000a */
[--C-:B------:R-:W-:Y:S01]  /*7000*/  HADD2.F32 R40, -RZ, R58.reuse.H0_H0 ;  /* 0x2000003aff287230 */ /* 0x100fe20000004100 */
[----:B------:R-:W-:Y:S01]  /*7010*/  F2FP.F16.F32.PACK_AB R68, R9, R8 ;  /* 0x000000080944723e */ /* 0x000fe200000000ff */
[----:B------:R-:W-:Y:S01]  /*7020*/  FFMA R15, R41, R42, R15 ;  /* 0x0000002a290f7223 */ /* 0x000fe2000000000f */
[C---:B------:R-:W-:Y:S01]  /*7030*/  FMUL R12, R38.reuse, R16 ;  /* 0x00000010260c7220 */ /* 0x040fe20000400000 */
[----:B------:R-:W-:Y:S02]  /*7040*/  HADD2.F32 R42, -RZ, R58.H1_H1 ;  /* 0x3000003aff2a7230 */ /* 0x000fe40000004100 */
[C---:B------:R-:W-:Y:S01]  /*7050*/  FMUL R13, R38.reuse, R17 ;  /* 0x00000011260d7220 */ /* 0x040fe20000400000 */
[--C-:B------:R-:W-:Y:S01]  /*7060*/  HADD2.F32 R43, -RZ, R59.reuse.H0_H0 ;  /* 0x2000003bff2b7230 */ /* 0x100fe20000004100 */
[----:B------:R-:W-:Y:S01]  /*7070*/  F2FP.F16.F32.PACK_AB R69, R15, R10 ;  /* 0x0000000a0f45723e */ /* 0x000fe200000000ff */
[C---:B------:R-:W-:Y:S01]  /*7080*/  FFMA R12, R41.reuse, R40, R12 ;  /* 0x00000028290c7223 */ /* 0x040fe2000000000c */
[C---:B------:R-:W-:Y:S01]  /*7090*/  FFMA R13, R41.reuse, R42, R13 ;  /* 0x0000002a290d7223 */ /* 0x040fe2000000000d */
[C---:B------:R-:W-:Y:S01]  /*70a0*/  FMUL R14, R38.reuse, R18 ;  /* 0x00000012260e7220 */ /* 0x040fe20000400000 */
[----:B------:R-:W-:Y:S02]  /*70b0*/  HADD2.F32 R40, -RZ, R59.H1_H1 ;  /* 0x3000003bff287230 */ /* 0x000fe40000004100 */
[C---:B------:R-:W-:Y:S01]  /*70c0*/  FMUL R19, R38.reuse, R19 ;  /* 0x0000001326137220 */ /* 0x040fe20000400000 */
[C---:B------:R-:W-:Y:S01]  /*70d0*/  FMUL R16, R38.reuse, R20 ;  /* 0x0000001426107220 */ /* 0x040fe20000400000 */
[C---:B------:R-:W-:Y:S01]  /*70e0*/  FFMA R14, R41.reuse, R43, R14 ;  /* 0x0000002b290e7223 */ /* 0x040fe2000000000e */
[--C-:B------:R-:W-:Y:S02]  /*70f0*/  HADD2.F32 R43, -RZ, R64.reuse.H0_H0 ;  /* 0x20000040ff2b7230 */ /* 0x100fe40000004100 */
[C---:B------:R-:W-:Y:S01]  /*7100*/  FFMA R19, R41.reuse, R40, R19 ;  /* 0x0000002829137223 */ /* 0x040fe20000000013 */
[----:B------:R-:W-:Y:S02]  /*7110*/  HADD2.F32 R42, -RZ, R64.H1_H1 ;  /* 0x30000040ff2a7230 */ /* 0x000fe40000004100 */
[C---:B------:R-:W-:Y:S01]  /*7120*/  FMUL R17, R38.reuse, R21 ;  /* 0x0000001526117220 */ /* 0x040fe20000400000 */
[--C-:B------:R-:W-:Y:S02]  /*7130*/  HADD2.F32 R45, -RZ, R65.reuse.H0_H0 ;  /* 0x20000041ff2d7230 */ /* 0x100fe40000004100 */
[C---:B------:R-:W-:Y:S01]  /*7140*/  FMUL R18, R38.reuse, R22 ;  /* 0x0000001626127220 */ /* 0x040fe20000400000 */
[----:B------:R-:W-:Y:S02]  /*7150*/  HADD2.F32 R40, -RZ, R65.H1_H1 ;  /* 0x30000041ff287230 */ /* 0x000fe40000004100 */
[C---:B------:R-:W-:Y:S01]  /*7160*/  FMUL R23, R38.reuse, R23 ;  /* 0x0000001726177220 */ /* 0x040fe20000400000 */
[C---:B------:R-:W-:Y:S01]  /*7170*/  FFMA R16, R41.reuse, R43, R16 ;  /* 0x0000002b29107223 */ /* 0x040fe20000000010 */
[C---:B------:R-:W-:Y:S01]  /*7180*/  FFMA R17, R41.reuse, R42, R17 ;  /* 0x0000002a29117223 */ /* 0x040fe20000000011 */
[C---:B------:R-:W-:Y:S01]  /*7190*/  FFMA R18, R41.reuse, R45, R18 ;  /* 0x0000002d29127223 */ /* 0x040fe20000000012 */
[C---:B------:R-:W-:Y:S01]  /*71a0*/  FFMA R23, R41.reuse, R40, R23 ;  /* 0x0000002829177223 */ /* 0x040fe20000000017 */
[--C-:B------:R-:W-:Y:S02]  /*71b0*/  HADD2.F32 R43, -RZ, R66.reuse.H0_H0 ;  /* 0x20000042ff2b7230 */ /* 0x100fe40000004100 */
[C---:B------:R-:W-:Y:S01]  /*71c0*/  FMUL R20, R38.reuse, R24 ;  /* 0x0000001826147220 */ /* 0x040fe20000400000 */
        /* <DEDUP_REMOVED lines=9> */
[----:B------:R-:W-:Y:S01]  /*7260*/  FFMA R27, R41, R42, R27 ;  /* 0x0000002a291b7223 */ /* 0x000fe2000000001b */
[--C-:B------:R-:W-:Y:S02]  /*7270*/  HADD2.F32 R40, -RZ, R72.reuse.H0_H0 ;  /* 0x20000048ff287230 */ /* 0x100fe40000004100 */
[C---:B------:R-:W-:Y:S01]  /*7280*/  FMUL R24, R38.reuse, R28 ;  /* 0x0000001c26187220 */ /* 0x040fe20000400000 */
[----:B------:R-:W-:Y:S02]  /*7290*/  HADD2.F32 R42, -RZ, R72.H1_H1 ;  /* 0x30000048ff2a7230 */ /* 0x000fe40000004100 */
[C---:B------:R-:W-:Y:S01]  /*72a0*/  FMUL R25, R38.reuse, R29 ;  /* 0x0000001d26197220 */ /* 0x040fe20000400000 */
[--C-:B------:R-:W-:Y:S02]  /*72b0*/  HADD2.F32 R43, -RZ, R73.reuse.H0_H0 ;  /* 0x20000049ff2b7230 */ /* 0x100fe40000004100 */
[C---:B------:R-:W-:Y:S01]  /*72c0*/  FMUL R26, R38.reuse, R30 ;  /* 0x0000001e261a7220 */ /* 0x040fe20000400000 */
[----:B------:R-:W-:Y:S01]  /*72d0*/  F2FP.F16.F32.PACK_AB R70, R13, R12 ;  /* 0x0000000c0d46723e */ /* 0x000fe200000000ff */
[----:B------:R-:W-:Y:S01]  /*72e0*/  FFMA R24, R41, R40, R24 ;  /* 0x0000002829187223 */ /* 0x000fe20000000018 */
[----:B------:R-:W-:Y:S01]  /*72f0*/  F2FP.F16.F32.PACK_AB R71, R19, R14 ;  /* 0x0000000e1347723e */ /* 0x000fe200000000ff */
[C---:B------:R-:W-:Y:S01]  /*7300*/  FFMA R25, R41.reuse, R42, R25 ;  /* 0x0000002a29197223 */ /* 0x040fe20000000019 */
[C---:B------:R-:W-:Y:S01]  /*7310*/  FFMA R26, R41.reuse, R43, R26 ;  /* 0x0000002b291a7223 */ /* 0x040fe2000000001a */
[----:B------:R-:W-:Y:S02]  /*7320*/  HADD2.F32 R40, -RZ, R73.H1_H1 ;  /* 0x30000049ff287230 */ /* 0x000fe40000004100 */
[C---:B------:R-:W-:Y:S01]  /*7330*/  FMUL R31, R38.reuse, R31 ;  /* 0x0000001f261f7220 */ /* 0x040fe20000400000 */
[----:B------:R1:W-:Y:S01]  /*7340*/  STS.128 [R92+0x10], R68 ;  /* 0x000010445c007388 */ /* 0x0003e20000000c00 */
[--C-:B------:R-:W-:Y:S02]  /*7350*/  HADD2.F32 R43, -RZ, R74.reuse.H0_H0 ;  /* 0x2000004aff2b7230 */ /* 0x100fe40000004100 */
[C---:B------:R-:W-:Y:S01]  /*7360*/  FMUL R28, R38.reuse, R32 ;  /* 0x00000020261c7220 */ /* 0x040fe20000400000 */
[----:B------:R-:W-:Y:S02]  /*7370*/  HADD2.F32 R42, -RZ, R74.H1_H1 ;  /* 0x3000004aff2a7230 */ /* 0x000fe40000004100 */
[C---:B------:R-:W-:Y:S01]  /*7380*/  FMUL R29, R38.reuse, R33 ;  /* 0x00000021261d7220 */ /* 0x040fe20000400000 */
[----:B------:R-:W-:Y:S02]  /*7390*/  HADD2.F32 R45, -RZ, R75.H0_H0 ;  /* 0x2000004bff2d7230 */ /* 0x000fe40000004100 */
[C---:B------:R-:W-:Y:S01]  /*73a0*/  FMUL R30, R38.reuse, R34 ;  /* 0x00000022261e7220 */ /* 0x040fe20000400000 */
[----:B------:R-:W-:Y:S01]  /*73b0*/  FFMA R31, R41, R40, R31 ;  /* 0x00000028291f7223 */ /* 0x000fe2000000001f */
[----:B------:R-:W-:Y:S01]  /*73c0*/  FMUL R35, R38, R35 ;  /* 0x0000002326237220 */ /* 0x000fe20000400000 */
[----:B------:R-:W-:Y:S01]  /*73d0*/  F2FP.F16.F32.PACK_AB R100, R17, R16 ;  /* 0x000000101164723e */ /* 0x000fe200000000ff */
[----:B------:R-:W-:Y:S01]  /*73e0*/  FFMA R28, R41, R43, R28 ;  /* 0x0000002b291c7223 */ /* 0x000fe2000000001c */
[----:B------:R-:W-:Y:S01]  /*73f0*/  F2FP.F16.F32.PACK_AB R101, R23, R18 ;  /* 0x000000121765723e */ /* 0x000fe200000000ff */
[----:B------:R-:W-:Y:S01]  /*7400*/  FFMA R29, R41, R42, R29 ;  /* 0x0000002a291d7223 */ /* 0x000fe2000000001d */
[----:B------:R-:W-:Y:S01]  /*7410*/  F2FP.F16.F32.PACK_AB R102, R21, R20 ;  /* 0x000000141566723e */ /* 0x000fe200000000ff */
[----:B------:R-:W-:Y:S01]  /*7420*/  FFMA R30, R41, R45, R30 ;  /* 0x0000002d291e7223 */ /* 0x000fe2000000001e */
[----:B------:R-:W-:Y:S01]  /*7430*/  F2FP.F16.F32.PACK_AB R103, R27, R22 ;  /* 0x000000161b67723e */ /* 0x000fe200000000ff */
[----:B------:R-:W-:Y:S01]  /*7440*/  FFMA R35, R41, R44, R35 ;  /* 0x0000002c29237223 */ /* 0x000fe20000000023 */
[----:B------:R-:W-:Y:S02]  /*7450*/  F2FP.F16.F32.PACK_AB R104, R25, R24 ;  /* 0x000000181968723e */ /* 0x000fe400000000ff */
[----:B------:R-:W-:Y:S01]  /*7460*/  F2FP.F16.F32.PACK_AB R105, R31, R26 ;  /* 0x0000001a1f69723e */ /* 0x000fe200000000ff */
[----:B------:R1:W-:Y:S01]  /*7470*/  STS.128 [R91+0x20], R100 ;  /* 0x000020645b007388 */ /* 0x0003e20000000c00 */
[----:B------:R-:W-:Y:S02]  /*7480*/  F2FP.F16.F32.PACK_AB R106, R29, R28 ;  /* 0x0000001c1d6a723e */ /* 0x000fe400000000ff */
[----:B------:R-:W-:Y:S05]  /*7490*/  F2FP.F16.F32.PACK_AB R107, R35, R30 ;  /* 0x0000001e236b723e */ /* 0x000fea00000000ff */
[----:B------:R1:W-:Y:S01]  /*74a0*/  STS.128 [R87+0x30], R104 ;  /* 0x0000306857007388 */ /* 0x0003e20000000c00 */
[----:B------:R-:W-:Y:S01]  /*74b0*/  @!PT LDS RZ, [RZ] ;  /* 0x00000000fffff984 */ /* 0x000fe20000000800 */
[----:B------:R-:W-:Y:S01]  /*74c0*/  @!PT LDS RZ, [RZ] ;  /* 0x00000000fffff984 */ /* 0x000fe20000000800 */
[----:B------:R-:W-:Y:S01]  /*74d0*/  @!PT LDS RZ, [RZ] ;  /* 0x00000000fffff984 */ /* 0x000fe20000000800 */
[----:B------:R-:W-:Y:S01]  /*74e0*/  @!PT LDS RZ, [RZ] ;  /* 0x00000000fffff984 */ /* 0x000fe20000000800 */
[----:B------:R3:W-:Y:S07]  /*74f0*/  MEMBAR.ALL.CTA ;  /* 0x0000000000007992 */ /* 0x0007ee0000008000 */
[----:B---3--:R-:W3:Y:S02]  /*7500*/  FENCE.VIEW.ASYNC.S ;  /* 0x00000000000073c6 */ /* 0x008ee40000000000 */
[----:B---3--:R-:W-:Y:S06]  /*7510*/  BAR.SYNC.DEFER_BLOCKING 0x1, 0x80 ;  /* 0x0042000000007b1d */ /* 0x008fec0000010000 */
[----:B------:R-:W-:Y:S05]  /*7520*/  @P0 BRA `(.L_x_119) ;  /* 0x0000000000280947 */ /* 0x000fea0003800000 */
[----:B------:R-:W3:Y:S01]  /*7530*/  LDCU.64 UR6, c[0x0][0x348] ;  /* 0x00006900ff0677ac */ /* 0x000ee20008000a00 */
[----:B------:R-:W-:Y:S01]  /*7540*/  UIADD3 UR4, UPT, UPT, UR44, 0x200, URZ ;  /* 0x000002002c047890 */ /* 0x000fe2000fffe0ff */
[----:B------:R-:W-:Y:S05]  /*7550*/  UMOV UR51, UR36 ;  /* 0x0000002400337c82 */ /* 0x000fea0008000000 */
[----:B------:R-:W-:Y:S04]  /*7560*/  MOV R84, UR4 ;  /* 0x0000000400547c02 */ /* 0x000fe80008000f00 */
[----:B------:R-:W-:Y:S01]  /*7570*/  R2UR UR48, R84 ;  /* 0x00000000543072ca */ /* 0x000fe200000e0000 */
[----:B---3--:R-:W-:Y:S04]  /*7580*/  UIADD3 UR4, UP0, UPT, UR6, 0x680, URZ ;  /* 0x0000068006047890 */ /* 0x008fe8000ff1e0ff */
[----:B------:R-:W-:Y:S09]  /*7590*/  UIADD3.X UR5, UPT, UPT, URZ, UR7, URZ, UP0, !UPT ;  /* 0x00000007ff057290 */ /* 0x000ff200087fe4ff */
[----:B------:R3:W-:Y:S01]  /*75a0*/  UTMASTG.3D [UR48], [UR4] ;  /* 0x00000030040073b5 */ /* 0x0007e20008010000 */
[----:B------:R0:W-:Y:S01]  /*75b0*/  UTMACMDFLUSH ;  /* 0x00000000000079b7 */ /* 0x0001e20000000000 */
[----:B---3--:R-:W-:Y:S04]  /*75c0*/  DEPBAR.LE SB0, 0x1 ;  /* 0x000080400000791a */ /* 0x008fe80000000000 */
.L_x_119:
[----:B------:R-:W-:Y:S05]  /*75d0*/  BSYNC.RECONVERGENT B0 ;  /* 0x0000000000007941 */ /* 0x000fea0003800200 */
.L_x_118:
[----:B------:R-:W-:Y:S01]  /*75e0*/  BAR.SYNC.DEFER_BLOCKING 0x1, 0x80 ;  /* 0x0042000000007b1d */ /* 0x000fe20000010000 */
[----:B------:R-:W-:Y:S01]  /*75f0*/  ISETP.NE.AND P1, PT, R98, RZ, PT ;  /* 0x000000ff6200720c */ /* 0x000fe20003f25270 */
[----:B------:R-:W-:Y:S01]  /*7600*/  UISETP.NE.AND UP0, UPT, UR52, URZ, UPT ;  /* 0x000000ff3400728c */ /* 0x000fe2000bf05270 */
[----:B------:R-:W-:Y:S11]  /*7610*/  LEA R3, R46, UR44, 0x3 ;  /* 0x0000002c2e037c11 */ /* 0x000ff6000f8e18ff */
[----:B------:R-:W-:Y:S01]  /*7620*/  @P1 SHF.L.U32 R2, R90, 0x1f, RZ ;  /* 0x0000001f5a021819 */ /* 0x000fe200000006ff */
[----:B------:R-:W-:Y:S06]  /*7630*/  BRA.U !UP0, `(.L_x_120) ;  /* 0x0000000108247547 */ /* 0x000fec000b800000 */
[----:B------:R-:W-:Y:S01]  /*7640*/  IMAD.U32 R5, RZ, RZ, UR46 ;  /* 0x0000002eff057e24 */ /* 0x000fe2000f8e00ff */
[----:B------:R-:W-:Y:S01]  /*7650*/  MOV R0, UR47 ;  /* 0x0000002f00007c02 */ /* 0x000fe20008000f00 */
[----:B------:R-:W-:Y:S03]  /*7660*/  UIADD3 UR4, UPT, UPT, UR46, 0x1, URZ ;  /* 0x000000012e047890 */ /* 0x000fe6000fffe0ff */
[----:B------:R-:W-:Y:S01]  /*7670*/  @P1 LEA R5, R5, UR44, 0x3 ;  /* 0x0000002c05051c11 */ /* 0x000fe2000f8e18ff */
[----:B------:R-:W-:Y:S04]  /*7680*/  UISETP.NE.AND UP0, UPT, UR4, 0x4, UPT ;  /* 0x000000040400788c */ /* 0x000fe8000bf05270 */
[----:B------:R-:W-:Y:S01]  /*7690*/  @P1 VIADD R5, R5, 0x60 ;  /* 0x0000006005051836 */ /* 0x000fe20000000000 */
[----:B------:R-:W-:Y:S04]  /*76a0*/  USEL UR46, UR4, URZ, UP0 ;  /* 0x000000ff042e7287 */ /* 0x000fe80008000000 */
[----:B------:R-:W-:Y:S04]  /*76b0*/  @P1 PRMT R0, R0, 0x654, R5 ;  /* 0x0000065400001816 */ /* 0x000fe80000000005 */
[----:B------:R3:W-:Y:S04]  /*76c0*/  @P1 SYNCS.ARRIVE.TRANS64.RED.A1T0 RZ, [R0+URZ], RZ ;  /* 0x000000ff00ff19a7 */ /* 0x0007e800081004ff */
.L_x_120:
[----:B------:R-:W4:Y:S01]  /*76d0*/  @P1 SYNCS.PHASECHK.TRANS64.TRYWAIT P0, [R3+URZ+0x40], R2 ;  /* 0x00004002030015a7 */ /* 0x000f2200080011ff */
[----:B------:R-:W-:Y:S01]  /*76e0*/  BSSY B1, `(.L_x_121) ;  /* 0x0000016000017945 */ /* 0x000fe20003800000 */
[----:B----4-:R-:W-:Y:S03]  /*76f0*/  @P1 SEL R47, RZ, 0x1, !P0 ;  /* 0x00000001ff2f1807 */ /* 0x010fe60004000000 */
[----:B------:R-:W-:Y:S05]  /*7700*/  @!P1 BRA `(.L_x_122) ;  /* 0x00000000004c9947 */ /* 0x000fea0003800000 */
[----:B------:R-:W-:Y:S01]  /*7710*/  ISETP.NE.AND P0, PT, R47, RZ, PT ;  /* 0x000000ff2f00720c */ /* 0x000fe20003f05270 */
[----:B------:R-:W-:Y:S01]  /*7720*/  BSSY B0, `(.L_x_123) ;  /* 0x000000b000007945 */ /* 0x000fe20003800000 */
[----:B------:R-:W-:Y:S11]  /*7730*/  ISETP.NE.AND P1, PT, R60, RZ, PT ;  /* 0x000000ff3c00720c */ /* 0x000ff60003f25270 */
[----:B------:R-:W-:Y:S02]  /*7740*/  @!UPT UIADD3 URZ, UPT, UPT, URZ, URZ, URZ ;  /* 0x000000fffffff290 */ /* 0x000fe4000fffe0ff */
[C---:B------:R-:W-:Y:S01]  /*7750*/  @P1 IMAD R6, R46.reuse, 0x2000, R93 ;  /* 0x000020002e061824 */ /* 0x040fe200078e025d */
[C---:B------:R-:W-:Y:S01]  /*7760*/  @P1 LEA R4, R46.reuse, R91, 0xd ;  /* 0x0000005b2e041211 */ /* 0x040fe200078e68ff */
[C---:B------:R-:W-:Y:S02]  /*7770*/  @P1 IMAD R5, R46.reuse, 0x2000, R92 ;  /* 0x000020002e051824 */ /* 0x040fe400078e025c */
[----:B------:R-:W-:Y:S01]  /*7780*/  @P1 IMAD R2, R46, 0x2000, R87 ;  /* 0x000020002e021824 */ /* 0x000fe200078e0257 */
[----:B------:R-:W-:Y:S06]  /*7790*/  @P0 BRA `(.L_x_124) ;  /* 0x00000000000c0947 */ /* 0x000fec0003800000 */
[----:B---3--:R-:W-:Y:S04]  /*77a0*/  SHF.L.U32 R0, R90, 0x1f, RZ ;  /* 0x0000001f5a007819 */ /* 0x008fe800000006ff */
[----:B------:R-:W3:Y:S02]  /*77b0*/  SYNCS.PHASECHK.TRANS64.TRYWAIT P0, [R3+URZ+0x40], R0 ;  /* 0x00004000030075a7 */ /* 0x000ee400080011ff */
[----:B---3--:R-:W-:Y:S05]  /*77c0*/  @!P0 BRA `(.L_x_125) ;  /* 0x0000003000c88947 */ /* 0x008fea0003800000 */
.L_x_124:
[----:B------:R-:W-:Y:S05]  /*77d0*/  BSYNC B0 ;  /* 0x0000000000007941 */ /* 0x000fea0003800000 */
.L_x_123:
[----:B------:R-:W-:Y:S02]  /*77e0*/  ISETP.NE.AND P0, PT, R60, RZ, PT ;  /* 0x000000ff3c00720c */ /* 0x000fe40003f05270 */
[----:B------:R-:W-:Y:S11]  /*77f0*/  IADD3 R46, PT, PT, R46, 0x1, RZ ;  /* 0x000000012e2e7810 */ /* 0x000ff60007ffe0ff */
[----:B------:R4:W1:Y:S04]  /*7800*/  @P0 LDS.128 R48, [R6] ;  /* 0x0000000006300984 */ /* 0x0008680000000c00 */
[----:B------:R4:W1:Y:S04]  /*7810*/  @P0 LDS.128 R56, [R5+0x10] ;  /* 0x0000100005380984 */ /* 0x0008680000000c00 */
[----:B------:R4:W1:Y:S04]  /*7820*/  @P0 LDS.128 R64, [R4+0x20] ;  /* 0x0000200004400984 */ /* 0x0008680000000c00 */
[----:B------:R4:W1:Y:S02]  /*7830*/  @P0 LDS.128 R72, [R2+0x30] ;  /* 0x0000300002480984 */ /* 0x0008640000000c00 */
.L_x_122:
[----:B------:R-:W-:Y:S05]  /*7840*/  BSYNC B1 ;  /* 0x0000000000017941 */ /* 0x000fea0003800000 */
.L_x_121:
[----:B---3--:R-:W-:Y:S05]  /*7850*/  VIADD R0, R39, 0x20 ;  /* 0x0000002027007836 */ /* 0x008fea0000000000 */
[----:B------:R-:W-:Y:S04]  /*7860*/  SHF.R.U32.HI R0, RZ, 0x15, R0 ;  /* 0x00000015ff007819 */ /* 0x000fe80000011600 */
[----:B------:R-:W-:Y:S11]  /*7870*/  LOP3.LUT P0, RZ, R0, 0x3, R81, 0x48, !PT ;  /* 0x0000000300ff7812 */ /* 0x000ff60007804851 */
[----:B------:R-:W-:Y:S02]  /*7880*/  @!UPT UIADD3 URZ, UPT, UPT, URZ, URZ, URZ ;  /* 0x000000fffffff290 */ /* 0x000fe4000fffe0ff */
[----:B------:R-:W-:Y:S05]  /*7890*/  @!P0 BRA `(.L_x_126) ;  /* 0x0000000000408947 */ /* 0x000fea0003800000 */
[----:B------:R-:W3:Y:S01]  /*78a0*/  LDCU.64 UR8, c[0x4][0x70] ;  /* 0x01000e00ff0877ac */ /* 0x000ee20008000a00 */
[----:B------:R-:W-:Y:S01]  /*78b0*/  MOV R3, 0x0 ;  /* 0x0000000000037802 */ /* 0x000fe20000000f00 */
[----:B------:R-:W-:Y:S02]  /*78c0*/  HFMA2 R12, -RZ, RZ, 0, 5.9604644775390625e-08 ;  /* 0x00000001ff0c7431 */ /* 0x000fe400000001ff */
[----:B------:R-:W-:Y:S02]  /*78d0*/  IMAD.MOV.U32 R8, RZ, RZ, 0x192 ;  /* 0x00000192ff087424 */ /* 0x000fe400078e00ff */
[----:B------:R-:W-:Y:S01]  /*78e0*/  IMAD.MOV.U32 R13, RZ, RZ, RZ ;  /* 0x000000ffff0d7224 */ /* 0x000fe200078e00ff */
[----:B------:R-:W5:Y:S01]  /*78f0*/  LDCU.64 UR6, c[0x4][0x78] ;  /* 0x01000f00ff0677ac */ /* 0x000f620008000a00 */
[----:B----4-:R-:W4:Y:S01]  /*7900*/  LDC.64 R2, c[0x4][R3] ;  /* 0x0100000003027b82 */ /* 0x010f220000000a00 */
[----:B------:R-:W2:Y:S01]  /*7910*/  LDCU.64 UR4, c[0x4][0x10] ;  /* 0x01000200ff0477ac */ /* 0x000ea20008000a00 */
[----:B---3--:R-:W-:Y:S01]  /*7920*/  MOV R5, UR9 ;  /* 0x0000000900057c02 */ /* 0x008fe20008000f00 */
[----:B------:R-:W-:Y:S01]  /*7930*/  IMAD.U32 R4, RZ, RZ, UR8 ;  /* 0x00000008ff047e24 */ /* 0x000fe2000f8e00ff */
[----:B-----5:R-:W-:Y:S01]  /*7940*/  MOV R7, UR7 ;  /* 0x0000000700077c02 */ /* 0x020fe20008000f00 */
[----:B------:R-:W-:Y:S01]  /*7950*/  IMAD.U32 R6, RZ, RZ, UR6 ;  /* 0x00000006ff067e24 */ /* 0x000fe2000f8e00ff */
[----:B--2---:R-:W-:Y:S01]  /*7960*/  MOV R11, UR5 ;  /* 0x00000005000b7c02 */ /* 0x004fe20008000f00 */
[----:B------:R-:W-:Y:S02]  /*7970*/  IMAD.U32 R10, RZ, RZ, UR4 ;  /* 0x00000004ff0a7e24 */ /* 0x000fe4000f8e00ff */
[----:B------:R-:W-:Y:S07]  /*7980*/  LEPC R20, `(.L_x_126) ;  /* 0x000000001014794e */ /* 0x000fee0000000000 */
[----:B-1--4-:R-:W-:Y:S05]  /*7990*/  CALL.ABS.NOINC R2 ;  /* 0x0000000002007343 */ /* 0x012fea0003c00000 */
.L_x_126:
[----:B------:R-:W-:Y:S05]  /*79a0*/  WARPSYNC.ALL ;  /* 0x0000000000007948 */ /* 0x000fea0003800000 */
[----:B------:R-:W-:Y:S01]  /*79b0*/  R2UR UR4, R39 ;  /* 0x00000000270472ca */ /* 0x000fe200000e0000 */
[--C-:B-1----:R-:W-:Y:S01]  /*79c0*/  HADD2.F32 R40, -RZ, R48.reuse.H0_H0 ;  /* 0x20000030ff287230 */ /* 0x102fe20000004100 */
[----:B------:R-:W-:Y:S01]  /*79d0*/  ISETP.NE.AND P6, PT, R98, RZ, PT ;  /* 0x000000ff6200720c */ /* 0x000fe20003fc5270 */
[----:B------:R-:W-:Y:S01]  /*79e0*/  HADD2.F32 R43, -RZ, R48.H1_H1 ;  /* 0x30000030ff2b7230 */ /* 0x000fe20000004100 */
[----:B------:R-:W-:Y:S01]  /*79f0*/  MOV R52, UR46 ;  /* 0x0000002e00347c02 */ /* 0x000fe20008000f00 */
[----:B------:R-:W-:Y:S01]  /*7a00*/  HADD2.F32 R42, -RZ, R49.H1_H1 ;  /* 0x30000031ff2a7230 */ /* 0x000fe20000004100 */
[----:B------:R-:W-:Y:S01]  /*7a10*/  MOV R61, UR47 ;  /* 0x0000002f003d7c02 */ /* 0x000fe20008000f00 */
[----:B------:R-:W-:Y:S01]  /*7a20*/  HADD2.F32 R45, -RZ, R51.H0_H0 ;  /* 0x20000033ff2d7230 */ /* 0x000fe20000004100 */
[----:B------:R-:W-:Y:S01]  /*7a30*/  ISETP.NE.AND P0, PT, R95, RZ, PT ;  /* 0x000000ff5f00720c */ /* 0x000fe20003f05270 */
[----:B------:R-:W-:Y:S01]  /*7a40*/  HADD2.F32 R44, -RZ, R75.H1_H1 ;  /* 0x3000004bff2c7230 */ /* 0x000fe20000004100 */
[----:B------:R-:W-:Y:S01]  /*7a50*/  BSSY.RECONVERGENT B0, `(.L_x_127) ;  /* 0x0000088000007945 */ /* 0x000fe20003800200 */
[----:B------:R-:W-:Y:S02]  /*7a60*/  LEA R62, R46, UR44, 0x3 ;  /* 0x0000002c2e3e7c11 */ /* 0x000fe4000f8e18ff */
[----:B----4-:R-:W1:Y:S02]  /*7a70*/  LDTM.x32 R4, tmem[UR4+0x20] ;  /* 0x00002004000479ee */ /* 0x010e6400082c0000 */
[----:B------:R-:W-:Y:S02]  /*7a80*/  @P6 LEA R52, R52, UR44, 0x3 ;  /* 0x0000002c34346c11 */ /* 0x000fe4000f8e18ff */
[----:B------:R-:W-:Y:S02]  /*7a90*/  @P6 SHF.L.U32 R63, R90, 0x1f, RZ ;  /* 0x0000001f5a3f6819 */ /* 0x000fe400000006ff */
[----:B------:R-:W-:Y:S04]  /*7aa0*/  @P6 IADD3 R52, PT, PT, R52, 0x60, RZ ;  /* 0x0000006034346810 */ /* 0x000fe80007ffe0ff */
[----:B------:R-:W-:Y:S01]  /*7ab0*/  @P6 PRMT R61, R61, 0x654, R52 ;  /* 0x000006543d3d6816 */ /* 0x000fe20000000034 */
[C---:B-1----:R-:W-:Y:S01]  /*7ac0*/  FMUL R0, R38.reuse, R4 ;  /* 0x0000000426007220 */ /* 0x042fe20000400000 */
[C---:B------:R-:W-:Y:S01]  /*7ad0*/  FMUL R2, R38.reuse, R5 ;  /* 0x0000000526027220 */ /* 0x040fe20000400000 */
[C---:B------:R-:W-:Y:S01]  /*7ae0*/  FMUL R3, R38.reuse, R6 ;  /* 0x0000000626037220 */ /* 0x040fe20000400000 */
[C---:B------:R-:W-:Y:S01]  /*7af0*/  FMUL R7, R38.reuse, R7 ;  /* 0x0000000726077220 */ /* 0x040fe20000400000 */
[C---:B------:R-:W-:Y:S01]  /*7b00*/  FFMA R0, R41.reuse, R40, R0 ;  /* 0x0000002829007223 */ /* 0x040fe20000000000 */
[----:B------:R-:W-:Y:S02]  /*7b10*/  HADD2.F32 R40, -RZ, R49.H0_H0 ;  /* 0x20000031ff287230 */ /* 0x000fe40000004100 */
[C---:B------:R-:W-:Y:S01]  /*7b20*/  FFMA R2, R41.reuse, R43, R2 ;  /* 0x0000002b29027223 */ /* 0x040fe20000000002 */
[--C-:B------:R-:W-:Y:S02]  /*7b30*/  HADD2.F32 R43, -RZ, R50.reuse.H0_H0 ;  /* 0x20000032ff2b7230 */ /* 0x100fe40000004100 */
[C---:B------:R-:W-:Y:S01]  /*7b40*/  FMUL R4, R38.reuse, R8 ;  /* 0x0000000826047220 */ /* 0x040fe20000400000 */
[----:B------:R-:W-:Y:S01]  /*7b50*/  FMUL R5, R38, R9 ;  /* 0x0000000926057220 */ /* 0x000fe20000400000 */
[C---:B------:R-:W-:Y:S01]  /*7b60*/  FFMA R3, R41.reuse, R40, R3 ;  /* 0x0000002829037223 */ /* 0x040fe20000000003 */
[----:B------:R-:W-:Y:S01]  /*7b70*/  HADD2.F32 R40, -RZ, R50.H1_H1 ;  /* 0x30000032ff287230 */ /* 0x000fe20000004100 */
[----:B------:R-:W-:Y:S01]  /*7b80*/  F2FP.F16.F32.PACK_AB R52, R2, R0 ;  /* 0x000000000234723e */ /* 0x000fe200000000ff */
[C---:B------:R-:W-:Y:S01]  /*7b90*/  FFMA R7, R41.reuse, R42, R7 ;  /* 0x0000002a29077223 */ /* 0x040fe20000000007 */
[C---:B------:R-:W-:Y:S01]  /*7ba0*/  FFMA R4, R41.reuse, R43, R4 ;  /* 0x0000002b29047223 */ /* 0x040fe20000000004 */
[C---:B------:R-:W-:Y:S01]  /*7bb0*/  FMUL R6, R38.reuse, R10 ;  /* 0x0000000a26067220 */ /* 0x040fe20000400000 */
[----:B------:R-:W-:Y:S02]  /*7bc0*/  HADD2.F32 R42, -RZ, R51.H1_H1 ;  /* 0x30000033ff2a7230 */ /* 0x000fe40000004100 */
[----:B------:R-:W-:Y:S01]  /*7bd0*/  FFMA R5, R41, R40, R5 ;  /* 0x0000002829057223 */ /* 0x000fe20000000005 */
[----:B------:R-:W-:Y:S01]  /*7be0*/  F2FP.F16.F32.PACK_AB R53, R7, R3 ;  /* 0x000000030735723e */ /* 0x000fe200000000ff */
[----:B------:R-:W-:Y:S01]  /*7bf0*/  FFMA R6, R41, R45, R6 ;  /* 0x0000002d29067223 */ /* 0x000fe20000000006 */
[C---:B------:R-:W-:Y:S01]  /*7c00*/  FMUL R11, R38.reuse, R11 ;  /* 0x0000000b260b7220 */ /* 0x040fe20000400000 */
[--C-:B------:R-:W-:Y:S01]  /*7c10*/  HADD2.F32 R40, -RZ, R56.reuse.H0_H0 ;  /* 0x20000038ff287230 */ /* 0x100fe20000004100 */
[----:B------:R-:W-:Y:S01]  /*7c20*/  F2FP.F16.F32.PACK_AB R54, R5, R4 ;  /* 0x000000040536723e */ /* 0x000fe200000000ff */
[C---:B------:R-:W-:Y:S01]  /*7c30*/  FMUL R8, R38.reuse, R12 ;  /* 0x0000000c26087220 */ /* 0x040fe20000400000 */
[C---:B------:R-:W-:Y:S01]  /*7c40*/  FFMA R11, R41.reuse, R42, R11 ;  /* 0x0000002a290b7223 */ /* 0x040fe2000000000b */
[----:B------:R-:W-:Y:S02]  /*7c50*/  HADD2.F32 R42, -RZ, R56.H1_H1 ;  /* 0x30000038ff2a7230 */ /* 0x000fe40000004100 */
[C---:B------:R-:W-:Y:S01]  /*7c60*/  FMUL R9, R38.reuse, R13 ;  /* 0x0000000d26097220 */ /* 0x040fe20000400000 */
[--C-:B------:R-:W-:Y:S02]  /*7c70*/  HADD2.F32 R43, -RZ, R57.reuse.H0_H0 ;  /* 0x20000039ff2b7230 */ /* 0x100fe40000004100 */
[----:B------:R-:W-:Y:S01]  /*7c80*/  FFMA R8, R41, R40, R8 ;  /* 0x0000002829087223 */ /* 0x000fe20000000008 */
[----:B------:R-:W-:Y:S01]  /*7c90*/  F2FP.F16.F32.PACK_AB R55, R11, R6 ;  /* 0x000000060b37723e */ /* 0x000fe200000000ff */
[----:B------:R-:W-:Y:S01]  /*7ca0*/  FFMA R9, R41, R42, R9 ;  /* 0x0000002a29097223 */ /* 0x000fe20000000009 */
[C---:B------:R-:W-:Y:S01]  /*7cb0*/  FMUL R10, R38.reuse, R14 ;  /* 0x0000000e260a7220 */ /* 0x040fe20000400000 */
[----:B------:R-:W-:Y:S02]  /*7cc0*/  HADD2.F32 R40, -RZ, R57.H1_H1 ;  /* 0x30000039ff287230 */ /* 0x000fe40000004100 */
[C---:B------:R-:W-:Y:S01]  /*7cd0*/  FMUL R15, R38.reuse, R15 ;  /* 0x0000000f260f7220 */ /* 0x040fe20000400000 */
[----:B------:R1:W-:Y:S01]  /*7ce0*/  STS.128 [R93+0x2000], R52 ;  /* 0x002000345d007388 */ /* 0x0003e20000000c00 */
[----:B------:R-:W-:Y:S01]  /*7cf0*/  F2FP.F16.F32.PACK_AB R68, R9, R8 ;  /* 0x000000080944723e */ /* 0x000fe200000000ff */
[C---:B------:R-:W-:Y:S01]  /*7d00*/  FFMA R10, R41.reuse, R43, R10 ;  /* 0x0000002b290a7223 */ /* 0x040fe2000000000a */
[--C-:B------:R-:W-:Y:S02]  /*7d10*/  HADD2.F32 R43, -RZ, R58.reuse.H0_H0 ;  /* 0x2000003aff2b7230 */ /* 0x100fe40000004100 */
        /* <DEDUP_REMOVED lines=11> */
[--C-:B------:R-:W-:Y:S02]  /*7dd0*/  HADD2.F32 R43, -RZ, R64.reuse.H0_H0 ;  /* 0x20000040ff2b7230 */ /* 0x100fe40000004100 */
[C---:B------:R-:W-:Y:S01]  /*7de0*/  FFMA R14, R41.reuse, R45, R14 ;  /* 0x0000002d290e7223 */ /* 0x040fe2000000000e */
[C---:B------:R-:W-:Y:S01]  /*7df0*/  FMUL R16, R38.reuse, R20 ;  /* 0x0000001426107220 */ /* 0x040fe20000400000 */
        /* <DEDUP_REMOVED lines=17> */
[C---:B------:R-:W-:Y:S01]  /*7f10*/  FFMA R20, R41.reuse, R40, R20 ;  /* 0x0000002829147223 */ /* 0x040fe20000000014 */
[C---:B------:R-:W-:Y:S01]  /*7f20*/  FFMA R21, R41.reuse, R42, R21 ;  /* 0x0000002a29157223 */ /* 0x040fe20000000015 */
[----:B------:R-:W-:Y:S02]  /*7f30*/  HADD2.F32 R40, -RZ, R67.H1_H1 ;  /* 0x30000043ff287230 */ /* 0x000fe40000004100 */
[----:B------:R-:W-:Y:S01]  /*7f40*/  FFMA R22, R41, R43, R22 ;  /* 0x0000002b29167223 */ /* 0x000fe20000000016 */
[C---:B------:R-:W-:Y:S01]  /*7f50*/  FMUL R27, R38.reuse, R27 ;  /* 0x0000001b261b7220 */ /* 0x040fe20000400000 */
[--C-:B------:R-:W-:Y:S02]  /*7f60*/  HADD2.F32 R43, -RZ, R72.reuse.H0_H0 ;  /* 0x20000048ff2b7230 */ /* 0x100fe40000004100 */
[C---:B------:R-:W-:Y:S01]  /*7f70*/  FMUL R24, R38.reuse, R28 ;  /* 0x0000001c26187220 */ /* 0x040fe20000400000 */
[----:B------:R-:W-:Y:S02]  /*7f80*/  HADD2.F32 R42, -RZ, R72.H1_H1 ;  /* 0x30000048ff2a7230 */ /* 0x000fe40000004100 */
[C---:B------:R-:W-:Y:S01]  /*7f90*/  FMUL R25, R38.reuse, R29 ;  /* 0x0000001d26197220 */ /* 0x040fe20000400000 */
[--C-:B------:R-:W-:Y:S01]  /*7fa0*/  HADD2.F32 R45, -RZ, R73.reuse.H0_H0 ;  /* 0x20000049ff2d7230 */ /* 0x100fe20000004100 */
[----:B------:R-:W-:Y:S01]  /*7fb0*/  F2FP.F16.F32.PACK_AB R70, R13, R12 ;  /* 0x0000000c0d46723e */ /* 0x000fe200000000ff */
[C---:B------:R-:W-:Y:S01]  /*7fc0*/  FMUL R26, R38.reuse, R30 ;  /* 0x0000001e261a7220 */ /* 0x040fe20000400000 */
[----:B------:R-:W-:Y:S01]  /*7fd0*/  F2FP.F16.F32.PACK_AB R71, R19, R14 ;  /* 0x0000000e1347723e */ /* 0x000fe200000000ff */
[C---:B------:R-:W-:Y:S01]  /*7fe0*/  FFMA R27, R41.reuse, R40, R27 ;  /* 0x00000028291b7223 */ /* 0x040fe2000000001b */
[C---:B------:R-:W-:Y:S01]  /*7ff0*/  FFMA R24, R41.reuse, R43, R24 ;  /* 0x0000002b29187223 */ /* 0x040fe20000000018 */
[----:B------:R-:W-:Y:S02]  /*8000*/  HADD2.F32 R40, -RZ, R73.H1_H1 ;  /* 0x30000049ff287230 */ /* 0x000fe40000004100 */
[C---:B------:R-:W-:Y:S01]  /*8010*/  FFMA R25, R41.reuse, R42, R25 ;  /* 0x0000002a29197223 */ /* 0x040fe20000000019 */
[----:B------:R1:W-:Y:S01]  /*8020*/  STS.128 [R92+0x2010], R68 ;  /* 0x002010445c007388 */ /* 0x0003e20000000c00 */
[C---:B------:R-:W-:Y:S01]  /*8030*/  FMUL R31, R38.reuse, R31 ;  /* 0x0000001f261f7220 */ /* 0x040fe20000400000 */
[--C-:B------:R-:W-:Y:S02]  /*8040*/  HADD2.F32 R43, -RZ, R74.reuse.H0_H0 ;  /* 0x2000004aff2b7230 */ /* 0x100fe40000004100 */
[C---:B------:R-:W-:Y:S01]  /*8050*/  FFMA R26, R41.reuse, R45, R26 ;  /* 0x0000002d291a7223 */ /* 0x040fe2000000001a */
        /* <DEDUP_REMOVED lines=30> */
[----:B------:R-:W-:Y:S02]  /*8240*/  UIADD3 UR9, UPT, UPT, UR49, 0x20, URZ ;  /* 0x0000002031097890 */ /* 0x000fe4000fffe0ff */
[----:B------:R-:W-:Y:S01]  /*8250*/  UIADD3 UR8, UPT, UPT, UR44, 0x2200, URZ ;  /* 0x000022002c087890 */ /* 0x000fe2000fffe0ff */
[----:B------:R-:W-:Y:S01]  /*8260*/  UMOV UR10, UR50 ;  /* 0x00000032000a7c82 */ /* 0x000fe20008000000 */
[----:B------:R-:W-:Y:S01]  /*8270*/  UMOV UR11, UR36 ;  /* 0x00000024000b7c82 */ /* 0x000fe20008000000 */
[----:B---3--:R-:W-:Y:S04]  /*8280*/  UIADD3 UR4, UP0, UPT, UR6, 0x680, URZ ;  /* 0x0000068006047890 */ /* 0x008fe8000ff1e0ff */
[----:B------:R-:W-:Y:S09]  /*8290*/  UIADD3.X UR5, UPT, UPT, URZ, UR7, URZ, UP0, !UPT ;  /* 0x00000007ff057290 */ /* 0x000ff200087fe4ff */
[----:B------:R3:W-:Y:S01]  /*82a0*/  UTMASTG.3D [UR8], [UR4] ;  /* 0x00000008040073b5 */ /* 0x0007e20008010000 */
[----:B------:R0:W-:Y:S01]  /*82b0*/  UTMACMDFLUSH ;  /* 0x00000000000079b7 */ /* 0x0001e20000000000 */
[----:B---3--:R-:W-:Y:S04]  /*82c0*/  DEPBAR.LE SB0, 0x1 ;  /* 0x000080400000791a */ /* 0x008fe80000000000 */
.L_x_128:
[----:B------:R-:W-:Y:S05]  /*82d0*/  BSYNC.RECONVERGENT B0 ;  /* 0x0000000000007941 */ /* 0x000fea0003800200 */
.L_x_127:
[----:B------:R-:W-:Y:S01]  /*82e0*/  BAR.SYNC.DEFER_BLOCKING 0x1, 0x80 ;  /* 0x0042000000007b1d */ /* 0x000fe20000010000 */
[----:B------:R-:W-:Y:S04]  /*82f0*/  UIADD3 UR4, UPT, UPT, UR46, 0x1, URZ ;  /* 0x000000012e047890 */ /* 0x000fe8000fffe0ff */
[----:B------:R-:W-:Y:S04]  /*8300*/  UISETP.NE.AND UP0, UPT, UR4, 0x4, UPT ;  /* 0x000000040400788c */ /* 0x000fe8000bf05270 */
[----:B------:R-:W-:Y:S01]  /*8310*/  USEL UR45, UR4, URZ, UP0 ;  /* 0x000000ff042d7287 */ /* 0x000fe20008000000 */
[----:B------:R3:W-:Y:S01]  /*8320*/  @P6 SYNCS.ARRIVE.TRANS64.RED.A1T0 RZ, [R61+URZ], RZ ;  /* 0x000000ff3dff69a7 */ /* 0x0007e200081004ff */
[----:B------:R-:W-:Y:S01]  /*8330*/  BSSY B1, `(.L_x_129) ;  /* 0x0000017000017945 */ /* 0x000fe20003800000 */
[----:B------:R-:W4:Y:S02]  /*8340*/  @P6 SYNCS.PHASECHK.TRANS64.TRYWAIT P0, [R62+URZ+0x40], R63 ;  /* 0x0000403f3e0065a7 */ /* 0x000f2400080011ff */
[----:B----4-:R-:W-:Y:S01]  /*8350*/  @P6 SEL R47, RZ, 0x1, !P0 ;  /* 0x00000001ff2f6807 */ /* 0x010fe20004000000 */
[----:B---3--:R-:W-:Y:S06]  /*8360*/  @!P6 BRA `(.L_x_130) ;  /* 0x00000000004ce947 */ /* 0x008fec0003800000 */
        /* <DEDUP_REMOVED lines=9> */
[----:B------:R-:W-:Y:S04]  /*8400*/  SHF.L.U32 R5, R90, 0x1f, RZ ;  /* 0x0000001f5a057819 */ /* 0x000fe800000006ff */
[----:B------:R-:W3:Y:S02]  /*8410*/  SYNCS.PHASECHK.TRANS64.TRYWAIT P0, [R62+URZ+0x40], R5 ;  /* 0x000040053e0075a7 */ /* 0x000ee400080011ff */
[----:B---3--:R-:W-:Y:S05]  /*8420*/  @!P0 BRA `(.L_x_133) ;  /* 0x0000002400c48947 */ /* 0x008fea0003800000 */
.L_x_132:
[----:B------:R-:W-:Y:S05]  /*8430*/  BSYNC B0 ;  /* 0x0000000000007941 */ /* 0x000fea0003800000 */
.L_x_131:
[----:B------:R-:W-:Y:S02]  /*8440*/  ISETP.NE.AND P0, PT, R60, RZ, PT ;  /* 0x000000ff3c00720c */ /* 0x000fe40003f05270 */
[----:B------:R-:W-:Y:S11]  /*8450*/  IADD3 R46, PT, PT, R46, 0x1, RZ ;  /* 0x000000012e2e7810 */ /* 0x000ff60007ffe0ff */
[----:B------:R4:W1:Y:S04]  /*8460*/  @P0 LDS.128 R48, [R4] ;  /* 0x0000000004300984 */ /* 0x0008680000000c00 */
[----:B------:R4:W1:Y:S04]  /*8470*/  @P0 LDS.128 R56, [R3+0x10] ;  /* 0x0000100003380984 */ /* 0x0008680000000c00 */
[----:B------:R4:W1:Y:S04]  /*8480*/  @P0 LDS.128 R64, [R2+0x20] ;  /* 0x0000200002400984 */ /* 0x0008680000000c00 */
[----:B------:R4:W1:Y:S02]  /*8490*/  @P0 LDS.128 R72, [R0+0x30] ;  /* 0x0000300000480984 */ /* 0x0008640000000c00 */
.L_x_130:
[----:B------:R-:W-:Y:S05]  /*84a0*/  BSYNC B1 ;  /* 0x0000000000017941 */ /* 0x000fea0003800000 */
.L_x_129:
[----:B----4-:R-:W-:Y:S05]  /*84b0*/  VIADD R0, R39, 0x40 ;  /* 0x0000004027007836 */ /* 0x010fea0000000000 */
        /* <DEDUP_REMOVED lines=9> */
[----:B------:R-:W4:Y:S01]  /*8550*/  LDCU.64 UR6, c[0x4][0x78] ;  /* 0x01000f00ff0677ac */ /* 0x000f220008000a00 */
[----:B------:R-:W1:Y:S01]  /*8560*/  LDC.64 R2, c[0x4][R3] ;  /* 0x0100000003027b82 */ /* 0x000e620000000a00 */
[----:B------:R-:W5:Y:S01]  /*8570*/  LDCU.64 UR4, c[0x4][0x10] ;  /* 0x01000200ff0477ac */ /* 0x000f620008000a00 */
[----:B---3--:R-:W-:Y:S01]  /*8580*/  MOV R5, UR9 ;  /* 0x0000000900057c02 */ /* 0x008fe20008000f00 */
[----:B------:R-:W-:Y:S01]  /*8590*/  IMAD.U32 R4, RZ, RZ, UR8 ;  /* 0x00000008ff047e24 */ /* 0x000fe2000f8e00ff */
[----:B----4-:R-:W-:Y:S01]  /*85a0*/  MOV R7, UR7 ;  /* 0x0000000700077c02 */ /* 0x010fe20008000f00 */
[----:B------:R-:W-:Y:S01]  /*85b0*/  IMAD.U32 R6, RZ, RZ, UR6 ;  /* 0x00000006ff067e24 */ /* 0x000fe2000f8e00ff */
[----:B-----5:R-:W-:Y:S01]  /*85c0*/  MOV R11, UR5 ;  /* 0x00000005000b7c02 */ /* 0x020fe20008000f00 */
[----:B------:R-:W-:Y:S02]  /*85d0*/  IMAD.U32 R10, RZ, RZ, UR4 ;  /* 0x00000004ff0a7e24 */ /* 0x000fe4000f8e00ff */
[----:B------:R-:W-:Y:S07]  /*85e0*/  LEPC R20, `(.L_x_134) ;  /* 0x000000001014794e */ /* 0x000fee0000000000 */
[----:B-12---:R-:W-:Y:S05]  /*85f0*/  CALL.ABS.NOINC R2 ;  /* 0x0000000002007343 */ /* 0x006fea0003c00000 */
.L_x_134:
        /* <DEDUP_REMOVED lines=12> */
[----:B---3--:R-:W-:Y:S02]  /*86c0*/  LEA R62, R46, UR44, 0x3 ;  /* 0x0000002c2e3e7c11 */ /* 0x008fe4000f8e18ff */
[----:B------:R-:W1:Y:S02]  /*86d0*/  LDTM.x32 R4, tmem[UR4+0x40] ;  /* 0x00004004000479ee */ /* 0x000e6400082c0000 */
        /* <DEDUP_REMOVED lines=133> */
.L_x_136:
[----:B------:R-:W-:Y:S05]  /*8f30*/  BSYNC.RECONVERGENT B0 ;  /* 0x0000000000007941 */ /* 0x000fea0003800200 */
.L_x_135:
        /* <DEDUP_REMOVED lines=21> */
.L_x_140:
[----:B------:R-:W-:Y:S05]  /*9090*/  BSYNC B0 ;  /* 0x0000000000007941 */ /* 0x000fea0003800000 */
.L_x_139:
[----:B------:R-:W-:Y:S11]  /*90a0*/  ISETP.NE.AND P0, PT, R60, RZ, PT ;  /* 0x000000ff3c00720c */ /* 0x000ff60003f05270 */
[----:B------:R-:W-:Y:S02]  /*90b0*/  @!UPT UIADD3 URZ, UPT, UPT, URZ, URZ, URZ ;  /* 0x000000fffffff290 */ /* 0x000fe4000fffe0ff */
[----:B------:R4:W1:Y:S04]  /*90c0*/  @P0 LDS.128 R48, [R3] ;  /* 0x0000000003300984 */ /* 0x0008680000000c00 */
[----:B------:R4:W1:Y:S04]  /*90d0*/  @P0 LDS.128 R56, [R2+0x10] ;  /* 0x0000100002380984 */ /* 0x0008680000000c00 */
[----:B------:R4:W1:Y:S04]  /*90e0*/  @P0 LDS.128 R64, [R0+0x20] ;  /* 0x0000200000400984 */ /* 0x0008680000000c00 */
[----:B------:R4:W1:Y:S02]  /*90f0*/  @P0 LDS.128 R72, [R46+0x30] ;  /* 0x000030002e480984 */ /* 0x0008640000000c00 */
.L_x_138:
[----:B------:R-:W-:Y:S05]  /*9100*/  BSYNC B1 ;  /* 0x0000000000017941 */ /* 0x000fea0003800000 */
.L_x_137:
        /* <DEDUP_REMOVED lines=21> */
.L_x_142:
[----:B------:R-:W-:Y:S01]  /*9260*/  ISETP.NE.AND P0, PT, R95, RZ, PT ;  /* 0x000000ff5f00720c */ /* 0x000fe20003f05270 */
[----:B------:R-:W-:Y:S05]  /*9270*/  WARPSYNC.ALL ;  /* 0x0000000000007948 */ /* 0x000fea0003800000 */
[----:B------:R-:W-:Y:S01]  /*9280*/  R2UR UR4, R39 ;  /* 0x00000000270472ca */ /* 0x000fe200000e0000 */
[--C-:B-1----:R-:W-:Y:S01]  /*9290*/  HADD2.F32 R40, -RZ, R48.reuse.H0_H0 ;  /* 0x20000030ff287230 */ /* 0x102fe20000004100 */
[----:B------:R-:W-:Y:S01]  /*92a0*/  IADD3 R99, PT, PT, R99, 0xd0, RZ ;  /* 0x000000d063637810 */ /* 0x000fe20007ffe0ff */
[----:B------:R-:W-:Y:S01]  /*92b0*/  HADD2.F32 R42, -RZ, R48.H1_H1 ;  /* 0x30000030ff2a7230 */ /* 0x000fe20000004100 */
[----:B------:R-:W-:Y:S01]  /*92c0*/  BSSY.RECONVERGENT B0, `(.L_x_143) ;  /* 0x0000089000007945 */ /* 0x000fe20003800200 */
[--C-:B------:R-:W-:Y:S01]  /*92d0*/  HADD2.F32 R43, -RZ, R49.reuse.H0_H0 ;  /* 0x20000031ff2b7230 */ /* 0x100fe20000004100 */
[----:B------:R-:W-:Y:S01]  /*92e0*/  LOP3.LUT R99, R99, 0xfefffff8, RZ, 0xc0, !PT ;  /* 0xfefffff863637812 */ /* 0x000fe200078ec0ff */
[----:B------:R-:W-:Y:S02]  /*92f0*/  HADD2.F32 R44, -RZ, R49.H1_H1 ;  /* 0x30000031ff2c7230 */ /* 0x000fe40000004100 */
[--C-:B------:R-:W-:Y:S02]  /*9300*/  HADD2.F32 R45, -RZ, R50.reuse.H0_H0 ;  /* 0x20000032ff2d7230 */ /* 0x100fe40000004100 */
[----:B------:R-:W-:Y:S02]  /*9310*/  HADD2.F32 R46, -RZ, R50.H1_H1 ;  /* 0x30000032ff2e7230 */ /* 0x000fe40000004100 */
[----:B---3--:R-:W1:Y:S01]  /*9320*/  LDTM.x32 R4, tmem[UR4+0x60] ;  /* 0x00006004000479ee */ /* 0x008e6200082c0000 */
[----:B------:R-:W-:Y:S01]  /*9330*/  NOP ;  /* 0x0000000000007918 */ /* 0x000fe20000000000 */
[----:B-1----:R1:W-:Y:S01]  /*9340*/  SYNCS.ARRIVE.TRANS64.RED.A1T0 RZ, [R99+URZ], RZ ;  /* 0x000000ff63ff79a7 */ /* 0x0023e200081004ff */
[--C-:B------:R-:W-:Y:S02]  /*9350*/  HADD2.F32 R47, -RZ, R51.reuse.H0_H0 ;  /* 0x20000033ff2f7230 */ /* 0x100fe40000004100 */
[----:B------:R-:W-:Y:S02]  /*9360*/  HADD2.F32 R48, -RZ, R51.H1_H1 ;  /* 0x30000033ff307230 */ /* 0x000fe40000004100 */
        /* <DEDUP_REMOVED lines=9> */
[C---:B------:R-:W-:Y:S01]  /*9400*/  FMUL R4, R38.reuse, R4 ;  /* 0x0000000426047220 */ /* 0x040fe20000400000 */
[C---:B------:R-:W-:Y:S01]  /*9410*/  FMUL R5, R38.reuse, R5 ;  /* 0x0000000526057220 */ /* 0x040fe20000400000 */
[C---:B------:R-:W-:Y:S01]  /*9420*/  FMUL R6, R38.reuse, R6 ;  /* 0x0000000626067220 */ /* 0x040fe20000400000 */
[C---:B------:R-:W-:Y:S01]  /*9430*/  FMUL R7, R38.reuse, R7 ;  /* 0x0000000726077220 */ /* 0x040fe20000400000 */
[C---:B------:R-:W-:Y:S01]  /*9440*/  FFMA R4, R41.reuse, R40, R4 ;  /* 0x0000002829047223 */ /* 0x040fe20000000004 */
[C---:B------:R-:W-:Y:S01]  /*9450*/  FFMA R5, R41.reuse, R42, R5 ;  /* 0x0000002a29057223 */ /* 0x040fe20000000005 */
[C---:B------:R-:W-:Y:S01]  /*9460*/  FFMA R6, R41.reuse, R43, R6 ;  /* 0x0000002b29067223 */ /* 0x040fe20000000006 */
[----:B------:R-:W-:Y:S01]  /*9470*/  FFMA R7, R41, R44, R7 ;  /* 0x0000002c29077223 */ /* 0x000fe20000000007 */
[C---:B------:R-:W-:Y:S01]  /*9480*/  FMUL R8, R38.reuse, R8 ;  /* 0x0000000826087220 */ /* 0x040fe20000400000 */
[C---:B------:R-:W-:Y:S01]  /*9490*/  FMUL R9, R38.reuse, R9 ;  /* 0x0000000926097220 */ /* 0x040fe20000400000 */
[----:B------:R-:W-:Y:S01]  /*94a0*/  F2FP.F16.F32.PACK_AB R100, R5, R4 ;  /* 0x000000040564723e */ /* 0x000fe200000000ff */
[C---:B------:R-:W-:Y:S01]  /*94b0*/  FMUL R10, R38.reuse, R10 ;  /* 0x0000000a260a7220 */ /* 0x040fe20000400000 */
[----:B------:R-:W-:Y:S01]  /*94c0*/  F2FP.F16.F32.PACK_AB R101, R7, R6 ;  /* 0x000000060765723e */ /* 0x000fe200000000ff */
[C---:B------:R-:W-:Y:S01]  /*94d0*/  FFMA R8, R41.reuse, R45, R8 ;  /* 0x0000002d29087223 */ /* 0x040fe20000000008 */
[C---:B------:R-:W-:Y:S01]  /*94e0*/  FFMA R9, R41.reuse, R46, R9 ;  /* 0x0000002e29097223 */ /* 0x040fe20000000009 */
[----:B------:R-:W-:Y:S01]  /*94f0*/  FFMA R10, R41, R47, R10 ;  /* 0x0000002f290a7223 */ /* 0x000fe2000000000a */
[C---:B------:R-:W-:Y:S01]  /*9500*/  FMUL R11, R38.reuse, R11 ;  /* 0x0000000b260b7220 */ /* 0x040fe20000400000 */
[C---:B------:R-:W-:Y:S01]  /*9510*/  FMUL R0, R38.reuse, R12 ;  /* 0x0000000c26007220 */ /* 0x040fe20000400000 */
[C---:B------:R-:W-:Y:S01]  /*9520*/  FMUL R2, R38.reuse, R13 ;  /* 0x0000000d26027220 */ /* 0x040fe20000400000 */
[----:B------:R-:W-:Y:S01]  /*9530*/  F2FP.F16.F32.PACK_AB R102, R9, R8 ;  /* 0x000000080966723e */ /* 0x000fe200000000ff */
[C---:B------:R-:W-:Y:S01]  /*9540*/  FFMA R11, R41.reuse, R48, R11 ;  /* 0x00000030290b7223 */ /* 0x040fe2000000000b */
[C---:B------:R-:W-:Y:S01]  /*9550*/  FFMA R0, R41.reuse, R49, R0 ;  /* 0x0000003129007223 */ /* 0x040fe20000000000 */
[C---:B------:R-:W-:Y:S01]  /*9560*/  FFMA R2, R41.reuse, R51, R2 ;  /* 0x0000003329027223 */ /* 0x040fe20000000002 */
[C---:B------:R-:W-:Y:S01]  /*9570*/  FMUL R3, R38.reuse, R14 ;  /* 0x0000000e26037220 */ /* 0x040fe20000400000 */
[C---:B------:R-:W-:Y:S01]  /*9580*/  FMUL R15, R38.reuse, R15 ;  /* 0x0000000f260f7220 */ /* 0x040fe20000400000 */
[C---:B------:R-:W-:Y:S01]  /*9590*/  FMUL R12, R38.reuse, R16 ;  /* 0x00000010260c7220 */ /* 0x040fe20000400000 */
[C---:B------:R-:W-:Y:S01]  /*95a0*/  FMUL R13, R38.reuse, R17 ;  /* 0x00000011260d7220 */ /* 0x040fe20000400000 */
[C---:B------:R-:W-:Y:S01]  /*95b0*/  FFMA R3, R41.reuse, R50, R3 ;  /* 0x0000003229037223 */ /* 0x040fe20000000003 */
[C---:B------:R-:W-:Y:S01]  /*95c0*/  FMUL R14, R38.reuse, R18 ;  /* 0x00000012260e7220 */ /* 0x040fe20000400000 */
[----:B------:R-:W-:Y:S01]  /*95d0*/  FFMA R15, R41, R52, R15 ;  /* 0x00000034290f7223 */ /* 0x000fe2000000000f */
[C---:B------:R-:W-:Y:S01]  /*95e0*/  FMUL R19, R38.reuse, R19 ;  /* 0x0000001326137220 */ /* 0x040fe20000400000 */
[----:B------:R-:W-:Y:S01]  /*95f0*/  F2FP.F16.F32.PACK_AB R103, R11, R10 ;  /* 0x0000000a0b67723e */ /* 0x000fe200000000ff */
[C---:B------:R-:W-:Y:S01]  /*9600*/  FFMA R12, R41.reuse, R53, R12 ;  /* 0x00000035290c7223 */ /* 0x040fe2000000000c */
[----:B------:R-:W-:Y:S02]  /*9610*/  HADD2.F32 R58, -RZ, R64.H1_H1 ;  /* 0x30000040ff3a7230 */ /* 0x000fe40000004100 */
[C---:B------:R-:W-:Y:S01]  /*9620*/  FMUL R16, R38.reuse, R20 ;  /* 0x0000001426107220 */ /* 0x040fe20000400000 */
[C---:B------:R-:W-:Y:S01]  /*9630*/  FFMA R13, R41.reuse, R54, R13 ;  /* 0x00000036290d7223 */ /* 0x040fe2000000000d */
[----:B------:R1:W-:Y:S01]  /*9640*/  STS.128 [R93+0x6000], R100 ;  /* 0x006000645d007388 */ /* 0x0003e20000000c00 */
[--C-:B------:R-:W-:Y:S02]  /*9650*/  HADD2.F32 R59, -RZ, R65.reuse.H0_H0 ;  /* 0x20000041ff3b7230 */ /* 0x100fe40000004100 */
[C---:B------:R-:W-:Y:S01]  /*9660*/  FMUL R17, R38.reuse, R21 ;  /* 0x0000001526117220 */ /* 0x040fe20000400000 */
[C---:B------:R-:W-:Y:S01]  /*9670*/  FFMA R14, R41.reuse, R55, R14 ;  /* 0x00000037290e7223 */ /* 0x040fe2000000000e */
[----:B------:R-:W-:Y:S02]  /*9680*/  HADD2.F32 R60, -RZ, R65.H1_H1 ;  /* 0x30000041ff3c7230 */ /* 0x000fe40000004100 */
[C---:B------:R-:W-:Y:S01]  /*9690*/  FMUL R18, R38.reuse, R22 ;  /* 0x0000001626127220 */ /* 0x040fe20000400000 */
[C---:B------:R-:W-:Y:S01]  /*96a0*/  FFMA R19, R41.reuse, R56, R19 ;  /* 0x0000003829137223 */ /* 0x040fe20000000013 */
        /* <DEDUP_REMOVED lines=13> */
[----:B------:R-:W-:Y:S01]  /*9780*/  FMUL R27, R38, R27 ;  /* 0x0000001b261b7220 */ /* 0x000fe20000400000 */
[----:B------:R-:W-:Y:S01]  /*9790*/  F2FP.F16.F32.PACK_AB R104, R2, R0 ;  /* 0x000000000268723e */ /* 0x000fe200000000ff */
[----:B------:R-:W-:Y:S01]  /*97a0*/  FFMA R20, R41, R61, R20 ;  /* 0x0000003d29147223 */ /* 0x000fe20000000014 */
[----:B------:R-:W-:Y:S01]  /*97b0*/  F2FP.F16.F32.PACK_AB R105, R15, R3 ;  /* 0x000000030f69723e */ /* 0x000fe200000000ff */
[----:B------:R-:W-:Y:S01]  /*97c0*/  HADD2.F32 R66, -RZ, R72.H1_H1 ;  /* 0x30000048ff427230 */ /* 0x000fe20000004100 */
[----:B------:R-:W-:Y:S01]  /*97d0*/  F2FP.F16.F32.PACK_AB R106, R13, R12 ;  /* 0x0000000c0d6a723e */ /* 0x000fe200000000ff */
[C---:B------:R-:W-:Y:S01]  /*97e0*/  FMUL R24, R38.reuse, R28 ;  /* 0x0000001c26187220 */ /* 0x040fe20000400000 */
[----:B------:R-:W-:Y:S01]  /*97f0*/  F2FP.F16.F32.PACK_AB R107, R19, R14 ;  /* 0x0000000e136b723e */ /* 0x000fe200000000ff */
[C---:B------:R-:W-:Y:S01]  /*9800*/  FFMA R21, R41.reuse, R62, R21 ;  /* 0x0000003e29157223 */ /* 0x040fe20000000015 */
[--C-:B------:R-:W-:Y:S02]  /*9810*/  HADD2.F32 R67, -RZ, R73.reuse.H0_H0 ;  /* 0x20000049ff437230 */ /* 0x100fe40000004100 */
[C---:B------:R-:W-:Y:S01]  /*9820*/  FMUL R25, R38.reuse, R29 ;  /* 0x0000001d26197220 */ /* 0x040fe20000400000 */
[C---:B------:R-:W-:Y:S01]  /*9830*/  FFMA R22, R41.reuse, R63, R22 ;  /* 0x0000003f29167223 */ /* 0x040fe20000000016 */
[----:B------:R1:W-:Y:S01]  /*9840*/  STS.128 [R92+0x6010], R104 ;  /* 0x006010685c007388 */ /* 0x0003e20000000c00 */
        /* <DEDUP_REMOVED lines=48> */
.L_x_144:
[----:B------:R-:W-:Y:S05]  /*9b50*/  BSYNC.RECONVERGENT B0 ;  /* 0x0000000000007941 */ /* 0x000fea0003800200 */
.L_x_143:
[----:B------:R-:W-:Y:S01]  /*9b60*/  BAR.SYNC.DEFER_BLOCKING 0x1, 0x80 ;  /* 0x0042000000007b1d */ /* 0x000fe20000010000 */
[----:B------:R-:W-:Y:S01]  /*9b70*/  UISETP.NE.AND UP0, UPT, UR52, -0x4, UPT ;  /* 0xfffffffc3400788c */ /* 0x000fe2000bf05270 */
[----:B------:R-:W-:Y:S08]  /*9b80*/  IADD3 R0, PT, PT, R36, 0x1, RZ ;  /* 0x0000000124007810 */ /* 0x000ff00007ffe0ff */
[----:B------:R-:W-:Y:S05]  /*9b90*/  BRA.U !UP0, `(.L_x_145) ;  /* 0x0000000108287547 */ /* 0x000fea000b800000 */
[----:B------:R-:W-:Y:S01]  /*9ba0*/  ISETP.NE.AND P0, PT, R98, RZ, PT ;  /* 0x000000ff6200720c */ /* 0x000fe20003f05270 */
[----:B------:R-:W-:Y:S01]  /*9bb0*/  IMAD.U32 R3, RZ, RZ, UR46 ;  /* 0x0000002eff037e24 */ /* 0x000fe2000f8e00ff */
[----:B------:R-:W-:Y:S01]  /*9bc0*/  UIADD3 UR4, UPT, UPT, UR46, 0x1, URZ ;  /* 0x000000012e047890 */ /* 0x000fe2000fffe0ff */
[----:B------:R-:W-:Y:S03]  /*9bd0*/  IMAD.U32 R2, RZ, RZ, UR47 ;  /* 0x0000002fff027e24 */ /* 0x000fe6000f8e00ff */
[----:B------:R-:W-:Y:S04]  /*9be0*/  UISETP.NE.AND UP0, UPT, UR4, 0x4, UPT ;  /* 0x000000040400788c */ /* 0x000fe8000bf05270 */
[----:B------:R-:W-:Y:S03]  /*9bf0*/  USEL UR46, UR4, URZ, UP0 ;  /* 0x000000ff042e7287 */ /* 0x000fe60008000000 */
[----:B------:R-:W-:Y:S05]  /*9c00*/  @P0 LEA R3, R3, UR44, 0x3 ;  /* 0x0000002c03030c11 */ /* 0x000fea000f8e18ff */
[----:B------:R-:W-:Y:S05]  /*9c10*/  @P0 VIADD R3, R3, 0x60 ;  /* 0x0000006003030836 */ /* 0x000fea0000000000 */
[----:B------:R-:W-:Y:S04]  /*9c20*/  @P0 PRMT R2, R2, 0x654, R3 ;  /* 0x0000065402020816 */ /* 0x000fe80000000003 */
[----:B------:R3:W-:Y:S03]  /*9c30*/  @P0 SYNCS.ARRIVE.TRANS64.RED.A1T0 RZ, [R2+URZ], RZ ;  /* 0x000000ff02ff09a7 */ /* 0x0007e600081004ff */
.L_x_145:
[----:B------:R-:W-:Y:S01]  /*9c40*/  R2UR UR4, R82 ;  /* 0x00000000520472ca */ /* 0x000fe200000e0000 */
[----:B------:R-:W-:Y:S01]  /*9c50*/  UISETP.NE.AND UP0, UPT, UR62, URZ, UPT ;  /* 0x000000ff3e00728c */ /* 0x000fe2000bf05270 */
[----:B------:R-:W-:Y:S01]  /*9c60*/  ISETP.NE.AND P0, PT, R86, 0x2, PT ;  /* 0x000000025600780c */ /* 0x000fe20003f05270 */
[----:B------:R-:W-:Y:S01]  /*9c70*/  UIADD3 UR24, UPT, UPT, UR38, UR63, URZ ;  /* 0x0000003f26187290 */ /* 0x000fe2000fffe0ff */
[----:B------:R-:W-:Y:S01]  /*9c80*/  ISETP.NE.AND P1, PT, R0, 0x4, PT ;  /* 0x000000040000780c */ /* 0x000fe20003f25270 */
[----:B------:R-:W-:Y:S01]  /*9c90*/  UIADD3 UR52, UPT, UPT, UR52, 0x4, URZ ;  /* 0x0000000434347890 */ /* 0x000fe2000fffe0ff */
[----:B------:R-:W-:Y:S01]  /*9ca0*/  SEL R3, RZ, 0x1, P0 ;  /* 0x00000001ff037807 */ /* 0x000fe20000000000 */
[----:B------:R-:W-:Y:S01]  /*9cb0*/  UMOV UR36, UR61 ;  /* 0x0000003d00247c82 */ /* 0x000fe20008000000 */
[----:B---3--:R-:W-:Y:S02]  /*9cc0*/  SEL R2, RZ, 0x1, P1 ;  /* 0x00000001ff027807 */ /* 0x008fe40000800000 */
[----:B------:R-:W-:Y:S02]  /*9cd0*/  LOP3.LUT R88, R88, R3, RZ, 0x3c, !PT ;  /* 0x0000000358587212 */ /* 0x000fe400078e3cff */
[----:B------:R-:W-:Y:S01]  /*9ce0*/  LOP3.LUT R89, R89, R2, RZ, 0x3c, !PT ;  /* 0x0000000259597212 */ /* 0x000fe200078e3cff */
[----:B------:R-:W-:Y:S01]  /*9cf0*/  UIADD3 UR28, UPT, UPT, UR37, UR4, URZ ;  /* 0x00000004251c7290 */ /* 0x000fe2000fffe0ff */
[----:B------:R-:W-:Y:S02]  /*9d00*/  SEL R86, R86, RZ, P0 ;  /* 0x000000ff56567207 */ /* 0x000fe40000000000 */
[----:B------:R-:W-:Y:S01]  /*9d10*/  SEL R36, R0, RZ, P1 ;  /* 0x000000ff00247207 */ /* 0x000fe20000800000 */
[----:B------:R-:W-:Y:S08]  /*9d20*/  BRA.U UP0, `(.L_x_146) ;  /* 0xffffffbd00e07547 */ /* 0x000ff0000b83ffff */
[----:B------:R-:W-:-:S13]  /*9d30*/  R2UR UR4, R83 ;  /* 0x00000000530472ca */ /* 0x000fda00000e0000 */
[----:B------:R-:W-:-:S09]  /*9d40*/  UISETP.NE.AND UP0, UPT, UR4, URZ, UPT ;  /* 0x000000ff0400728c */ /* 0x000fd2000bf05270 */
[----:B------:R-:W-:Y:S05]  /*9d50*/  BRA.U !UP0, `(.L_x_147) ;  /* 0x0000000108487547 */ /* 0x000fea000b800000 */
[----:B------:R-:W3:Y:S02]  /*9d60*/  LDCU.64 UR4, c[0x0][0x890] ;  /* 0x00011200ff0477ac */ /* 0x000ee40008000a00 */
[----:B---3--:R-:W-:-:S04]  /*9d70*/  UISETP.NE.U32.AND UP0, UPT, UR4, URZ, UPT ;  /* 0x000000ff0400728c */ /* 0x008fc8000bf05070 */
[----:B------:R-:W-:-:S09]  /*9d80*/  UISETP.NE.AND.EX UP0, UPT, UR5, URZ, UPT, UP0 ;  /* 0x000000ff0500728c */ /* 0x000fd2000bf05300 */
[----:B------:R-:W-:Y:S05]  /*9d90*/  BRA.U UP0, `(.L_x_148) ;  /* 0x00000001000c7547 */ /* 0x000fea000b800000 */
[----:B------:R-:W-:-:S13]  /*9da0*/  FSETP.NEU.AND P0, PT, R41, RZ, PT ;  /* 0x000000ff2900720b */ /* 0x000fda0003f0d000 */
[----:B------:R-:W-:Y:S05]  /*9db0*/  @!P0 EXIT ;  /* 0x000000000000894d */ /* 0x000fea0003800000 */
[----:B------:R-:W-:Y:S05]  /*9dc0*/  BRA `(.L_x_147) ;  /* 0x00000000002c7947 */ /* 0x000fea0003800000 */
.L_x_148:
[----:B------:R-:W-:Y:S01]  /*9dd0*/  ISETP.NE.AND P0, PT, R85, RZ, PT ;  /* 0x000000ff5500720c */ /* 0x000fe20003f05270 */
[----:B------:R-:W-:-:S12]  /*9de0*/  BSSY.RECONVERGENT B0, `(.L_x_147) ;  /* 0x0000009000007945 */ /* 0x000fd80003800200 */
[----:B------:R-:W-:Y:S05]  /*9df0*/  @P0 BRA `(.L_x_149) ;  /* 0x0000000000140947 */ /* 0x000fea0003800000 */
[----:B------:R-:W3:Y:S02]  /*9e00*/  LDCU.64 UR4, c[0x0][0x888] ;  /* 0x00011100ff0477ac */ /* 0x000ee40008000a00 */
[----:B---3--:R-:W-:-:S04]  /*9e10*/  ISETP.NE.U32.AND P0, PT, RZ, UR4, PT ;  /* 0x00000004ff007c0c */ /* 0x008fc8000bf05070 */
[----:B------:R-:W-:-:S13]  /*9e20*/  ISETP.NE.AND.EX P0, PT, RZ, UR5, PT, P0 ;  /* 0x00000005ff007c0c */ /* 0x000fda000bf05300 */
[----:B------:R-:W-:Y:S05]  /*9e30*/  @!P0 EXIT ;  /* 0x000000000000894d */ /* 0x000fea0003800000 */
[----:B------:R-:W-:Y:S05]  /*9e40*/  BRA `(.L_x_150) ;  /* 0x0000000000087947 */ /* 0x000fea0003800000 */
.L_x_149:
[----:B------:R-:W-:-:S13]  /*9e50*/  FSETP.NEU.AND P0, PT, R41, RZ, PT ;  /* 0x000000ff2900720b */ /* 0x000fda0003f0d000 */
[----:B------:R-:W-:Y:S05]  /*9e60*/  @!P0 EXIT ;  /* 0x000000000000894d */ /* 0x000fea0003800000 */
.L_x_150:
[----:B------:R-:W-:Y:S05]  /*9e70*/  BSYNC.RECONVERGENT B0 ;  /* 0x0000000000007941 */ /* 0x000fea0003800200 */
.L_x_147:
[----:B------:R-:W-:Y:S01]  /*9e80*/  ULEA UR4, UR46, UR44, 0x3 ;  /* 0x0000002c2e047291 */ /* 0x000fe2000f8e18ff */
[----:B------:R-:W-:-:S04]  /*9e90*/  DEPBAR.LE SB0, 0x0 ;  /* 0x000080000000791a */ /* 0x000fc80000000000 */
[----:B------:R-:W-:-:S04]  /*9ea0*/  UIADD3 UR4, UPT, UPT, UR4, 0x60, URZ ;  /* 0x0000006004047890 */ /* 0x000fc8000fffe0ff */
[----:B------:R-:W-:-:S09]  /*9eb0*/  UPRMT UR4, UR47, 0x654, UR4 ;  /* 0x000006542f047896 */ /* 0x000fd20008000004 */
[----:B------:R-:W-:Y:S01]  /*9ec0*/  SYNCS.ARRIVE.TRANS64.RED.A1T0 RZ, [UR4], RZ ;  /* 0x000000ffffff79a7 */ /* 0x000fe20008100404 */
[----:B------:R-:W-:Y:S05]  /*9ed0*/  EXIT ;  /* 0x000000000000794d */ /* 0x000fea0003800000 */
.L_x_24:
[----:B----4-:R4:W1:Y:S02]  /*9ee0*/  SYNCS.PHASECHK.TRANS64.TRYWAIT P0, [R3+URZ+0x100], R2 ;  /* 0x00010002030075a7 */ /* 0x01086400080011ff */
[----:B-1----:R-:W-:Y:S05]  /*9ef0*/  @!P0 NANOSLEEP.SYNCS 0x989680 ;  /* 0x009896800000895d */ /* 0x002fea0003900000 */
[----:B------:R-:W1:Y:S02]  /*9f00*/  @!P0 SYNCS.PHASECHK.TRANS64 P0, [R3+URZ+0x100], R2 ;  /* 0x00010002030085a7 */ /* 0x000e6400080010ff */
[----:B-1----:R-:W-:Y:S05]  /*9f10*/  @!P0 BRA `(.L_x_24) ;  /* 0xfffffffc00f08947 */ /* 0x002fea000383ffff */
[----:B------:R-:W-:Y:S05]  /*9f20*/  BRA `(.L_x_151) ;  /* 0xffffff7800e47947 */ /* 0x000fea000383ffff */
.L_x_27:
[----:B---3--:R-:W-:-:S07]  /*9f30*/  MOV R0, UR33 ;  /* 0x0000002100007c02 */ /* 0x008fce0008000f00 */
.L_x_152:
[----:B---3--:R3:W4:Y:S02]  /*9f40*/  SYNCS.PHASECHK.TRANS64.TRYWAIT P0, [R0+URZ+0x20], R3 ;  /* 0x00002003000075a7 */ /* 0x00872400080011ff */
[----:B----4-:R-:W-:Y:S05]  /*9f50*/  @!P0 NANOSLEEP.SYNCS 0x989680 ;  /* 0x009896800000895d */ /* 0x010fea0003900000 */
[----:B------:R-:W4:Y:S02]  /*9f60*/  @!P0 SYNCS.PHASECHK.TRANS64 P0, [R0+URZ+0x20], R3 ;  /* 0x00002003000085a7 */ /* 0x000f2400080010ff */
[----:B----4-:R-:W-:Y:S05]  /*9f70*/  @!P0 BRA `(.L_x_152) ;  /* 0xfffffffc00f08947 */ /* 0x010fea000383ffff */
[----:B------:R-:W-:Y:S05]  /*9f80*/  BRA `(.L_x_26) ;  /* 0xffffff7c003c7947 */ /* 0x000fea000383ffff */
.L_x_34:
[----:B---3--:R-:W-:-:S07]  /*9f90*/  MOV R0, UR7 ;  /* 0x0000000700007c02 */ /* 0x008fce0008000f00 */
.L_x_153:
[----:B-1----:R1:W2:Y:S02]  /*9fa0*/  SYNCS.PHASECHK.TRANS64.TRYWAIT P0, [R0+URZ+0x20], R3 ;  /* 0x00002003000075a7 */ /* 0x0022a400080011ff */
[----:B--2---:R-:W-:Y:S05]  /*9fb0*/  @!P0 NANOSLEEP.SYNCS 0x989680 ;  /* 0x009896800000895d */ /* 0x004fea0003900000 */
[----:B------:R-:W2:Y:S02]  /*9fc0*/  @!P0 SYNCS.PHASECHK.TRANS64 P0, [R0+URZ+0x20], R3 ;  /* 0x00002003000085a7 */ /* 0x000ea400080010ff */
[----:B--2---:R-:W-:Y:S05]  /*9fd0*/  @!P0 BRA `(.L_x_153) ;  /* 0xfffffffc00f08947 */ /* 0x004fea000383ffff */
[----:B------:R-:W-:Y:S05]  /*9fe0*/  BRA `(.L_x_33) ;  /* 0xffffff8000307947 */ /* 0x000fea000383ffff */
.L_x_41:
[----:B-1----:R1:W2:Y:S02]  /*9ff0*/  SYNCS.PHASECHK.TRANS64.TRYWAIT P0, [R3+URZ+0x90], R0 ;  /* 0x00009000030075a7 */ /* 0x0022a400080011ff */
[----:B--2---:R-:W-:Y:S05]  /*a000*/  @!P0 NANOSLEEP.SYNCS 0x989680 ;  /* 0x009896800000895d */ /* 0x004fea0003900000 */
[----:B------:R-:W2:Y:S02]  /*a010*/  @!P0 SYNCS.PHASECHK.TRANS64 P0, [R3+URZ+0x90], R0 ;  /* 0x00009000030085a7 */ /* 0x000ea400080010ff */
[----:B--2---:R-:W-:Y:S05]  /*a020*/  @!P0 BRA `(.L_x_41) ;  /* 0xfffffffc00f08947 */ /* 0x004fea000383ffff */
[----:B------:R-:W-:Y:S05]  /*a030*/  BRA `(.L_x_154) ;  /* 0xffffff8400187947 */ /* 0x000fea000383ffff */
.L_x_45:
[----:B-1----:R-:W-:-:S07]  /*a040*/  MOV R0, UR4 ;  /* 0x0000000400007c02 */ /* 0x002fce0008000f00 */
.L_x_155:
[----:B-1----:R1:W2:Y:S02]  /*a050*/  SYNCS.PHASECHK.TRANS64.TRYWAIT P0, [R0+URZ], R3 ;  /* 0x00000003000075a7 */ /* 0x0022a400080011ff */
[----:B--2---:R-:W-:Y:S05]  /*a060*/  @!P0 NANOSLEEP.SYNCS 0x989680 ;  /* 0x009896800000895d */ /* 0x004fea0003900000 */
[----:B------:R-:W2:Y:S02]  /*a070*/  @!P0 SYNCS.PHASECHK.TRANS64 P0, [R0+URZ], R3 ;  /* 0x00000003000085a7 */ /* 0x000ea400080010ff */
[----:B--2---:R-:W-:Y:S05]  /*a080*/  @!P0 BRA `(.L_x_155) ;  /* 0xfffffffc00f08947 */ /* 0x004fea000383ffff */
[----:B------:R-:W-:Y:S05]  /*a090*/  BRA `(.L_x_156) ;  /* 0xffffff8800c07947 */ /* 0x000fea000383ffff */
.L_x_46:
[----:B------:R-:W-:-:S07]  /*a0a0*/  MOV R0, UR5 ;  /* 0x0000000500007c02 */ /* 0x000fce0008000f00 */
.L_x_157:
[----:B-1----:R1:W2:Y:S02]  /*a0b0*/  SYNCS.PHASECHK.TRANS64.TRYWAIT P0, [R0+URZ], R3 ;  /* 0x00000003000075a7 */ /* 0x0022a400080011ff */
[----:B--2---:R-:W-:Y:S05]  /*a0c0*/  @!P0 NANOSLEEP.SYNCS 0x989680 ;  /* 0x009896800000895d */ /* 0x004fea0003900000 */
[----:B------:R-:W2:Y:S02]  /*a0d0*/  @!P0 SYNCS.PHASECHK.TRANS64 P0, [R0+URZ], R3 ;  /* 0x00000003000085a7 */ /* 0x000ea400080010ff */
[----:B--2---:R-:W-:Y:S05]  /*a0e0*/  @!P0 BRA `(.L_x_157) ;  /* 0xfffffffc00f08947 */ /* 0x004fea000383ffff */
[----:B------:R-:W-:Y:S05]  /*a0f0*/  BRA `(.L_x_158) ;  /* 0xffffff8800cc7947 */ /* 0x000fea000383ffff */
.L_x_47:
[----:B------:R-:W-:-:S07]  /*a100*/  MOV R0, UR5 ;  /* 0x0000000500007c02 */ /* 0x000fce0008000f00 */
.L_x_159:
[----:B-1----:R1:W2:Y:S02]  /*a110*/  SYNCS.PHASECHK.TRANS64.TRYWAIT P0, [R0+URZ], R3 ;  /* 0x00000003000075a7 */ /* 0x0022a400080011ff */
[----:B--2---:R-:W-:Y:S05]  /*a120*/  @!P0 NANOSLEEP.SYNCS 0x989680 ;  /* 0x009896800000895d */ /* 0x004fea0003900000 */
[----:B------:R-:W2:Y:S02]  /*a130*/  @!P0 SYNCS.PHASECHK.TRANS64 P0, [R0+URZ], R3 ;  /* 0x00000003000085a7 */ /* 0x000ea400080010ff */
[----:B--2---:R-:W-:Y:S05]  /*a140*/  @!P0 BRA `(.L_x_159) ;  /* 0xfffffffc00f08947 */ /* 0x004fea000383ffff */
[----:B------:R-:W-:Y:S05]  /*a150*/  BRA `(.L_x_160) ;  /* 0xffffff8800d87947 */ /* 0x000fea000383ffff */
.L_x_50:
[----:B--2---:R2:W3:Y:S02]  /*a160*/  SYNCS.PHASECHK.TRANS64.TRYWAIT P0, [R2+URZ+0xf0], R5 ;  /* 0x0000f005020075a7 */ /* 0x0044e400080011ff */
[----:B---3--:R-:W-:Y:S05]  /*a170*/  @!P0 NANOSLEEP.SYNCS 0x989680 ;  /* 0x009896800000895d */ /* 0x008fea0003900000 */
[----:B------:R-:W3:Y:S02]  /*a180*/  @!P0 SYNCS.PHASECHK.TRANS64 P0, [R2+URZ+0xf0], R5 ;  /* 0x0000f005020085a7 */ /* 0x000ee400080010ff */
[----:B---3--:R-:W-:Y:S05]  /*a190*/  @!P0 BRA `(.L_x_50) ;  /* 0xfffffffc00f08947 */ /* 0x008fea000383ffff */
[----:B------:R-:W-:Y:S05]  /*a1a0*/  BRA `(.L_x_161) ;  /* 0xffffff8c00347947 */ /* 0x000fea000383ffff */
.L_x_51:
[----:B------:R-:W-:-:S07]  /*a1b0*/  MOV R2, UR4 ;  /* 0x0000000400027c02 */ /* 0x000fce0008000f00 */
.L_x_162:
[----:B--2---:R2:W3:Y:S02]  /*a1c0*/  SYNCS.PHASECHK.TRANS64.TRYWAIT P0, [R2+URZ+0xa0], R5 ;  /* 0x0000a005020075a7 */ /* 0x0044e400080011ff */
[----:B---3--:R-:W-:Y:S05]  /*a1d0*/  @!P0 NANOSLEEP.SYNCS 0x989680 ;  /* 0x009896800000895d */ /* 0x008fea0003900000 */
[----:B------:R-:W3:Y:S02]  /*a1e0*/  @!P0 SYNCS.PHASECHK.TRANS64 P0, [R2+URZ+0xa0], R5 ;  /* 0x0000a005020085a7 */ /* 0x000ee400080010ff */
[----:B---3--:R-:W-:Y:S05]  /*a1f0*/  @!P0 BRA `(.L_x_162) ;  /* 0xfffffffc00f08947 */ /* 0x008fea000383ffff */
[----:B------:R-:W-:Y:S05]  /*a200*/  BRA `(.L_x_163) ;  /* 0xffffff8c00447947 */ /* 0x000fea000383ffff */
.L_x_52:
[----:B--2---:R2:W3:Y:S02]  /*a210*/  SYNCS.PHASECHK.TRANS64.TRYWAIT P1, [R2+URZ+0x90], R5 ;  /* 0x00009005020075a7 */ /* 0x0044e400080211ff */
[----:B---3--:R-:W-:Y:S05]  /*a220*/  @!P1 NANOSLEEP.SYNCS 0x989680 ;  /* 0x009896800000995d */ /* 0x008fea0003900000 */
[----:B------:R-:W3:Y:S02]  /*a230*/  @!P1 SYNCS.PHASECHK.TRANS64 P1, [R2+URZ+0x90], R5 ;  /* 0x00009005020095a7 */ /* 0x000ee400080210ff */
[----:B---3--:R-:W-:Y:S05]  /*a240*/  @!P1 BRA `(.L_x_52) ;  /* 0xfffffffc00f09947 */ /* 0x008fea000383ffff */
[----:B------:R-:W-:Y:S05]  /*a250*/  BRA `(.L_x_164) ;  /* 0xffffff8c00747947 */ /* 0x000fea000383ffff */
.L_x_55:
[----:B------:R-:W-:-:S07]  /*a260*/  MOV R0, UR4 ;  /* 0x0000000400007c02 */ /* 0x000fce0008000f00 */
.L_x_165:
[----:B--2---:R2:W3:Y:S02]  /*a270*/  SYNCS.PHASECHK.TRANS64.TRYWAIT P0, [R0+URZ+0xa0], R3 ;  /* 0x0000a003000075a7 */ /* 0x0044e400080011ff */
[----:B---3--:R-:W-:Y:S05]  /*a280*/  @!P0 NANOSLEEP.SYNCS 0x989680 ;  /* 0x009896800000895d */ /* 0x008fea0003900000 */
[----:B------:R-:W3:Y:S02]  /*a290*/  @!P0 SYNCS.PHASECHK.TRANS64 P0, [R0+URZ+0xa0], R3 ;  /* 0x0000a003000085a7 */ /* 0x000ee400080010ff */
[----:B---3--:R-:W-:Y:S05]  /*a2a0*/  @!P0 BRA `(.L_x_165) ;  /* 0xfffffffc00f08947 */ /* 0x008fea000383ffff */
[----:B------:R-:W-:Y:S05]  /*a2b0*/  BRA `(.L_x_54) ;  /* 0xffffff8c00c87947 */ /* 0x000fea000383ffff */
.L_x_64:
[----:B--2---:R-:W-:-:S04]  /*a2c0*/  MOV R0, UR5 ;  /* 0x0000000500007c02 */ /* 0x004fc80008000f00 */
[----:B------:R2:W3:Y:S03]  /*a2d0*/  SYNCS.PHASECHK.TRANS64.TRYWAIT P0, [R0+URZ+0x8], R7 ;  /* 0x00000807000075a7 */ /* 0x0004e600080011ff */
[----:B---3--:R-:W-:Y:S05]  /*a2e0*/  @!P0 NANOSLEEP.SYNCS 0x989680 ;  /* 0x009896800000895d */ /* 0x008fea0003900000 */
[----:B------:R-:W3:Y:S02]  /*a2f0*/  @!P0 SYNCS.PHASECHK.TRANS64 P0, [R0+URZ+0x8], R7 ;  /* 0x00000807000085a7 */ /* 0x000ee400080010ff */
[----:B---3--:R-:W-:Y:S05]  /*a300*/  @!P0 BRA `(.L_x_64) ;  /* 0xfffffffc00ec8947 */ /* 0x008fea000383ffff */
[----:B------:R-:W-:Y:S05]  /*a310*/  BRA `(.L_x_63) ;  /* 0xffffff90007c7947 */ /* 0x000fea000383ffff */
.L_x_66:
[----:B------:R-:W-:Y:S01]  /*a320*/  BSSY B0, `(.L_x_166) ;  /* 0x0000006000007945 */ /* 0x000fe20003800000 */
[----:B------:R-:W-:-:S07]  /*a330*/  MOV R15, 0xffffffff ;  /* 0xffffffff000f7802 */ /* 0x000fce0000000f00 */
[----:B-12--5:R-:W-:Y:S05]  /*a340*/  WARPSYNC.COLLECTIVE R15, `(.L_x_167) ;  /* 0x000000000f0c7348 */ /* 0x026fea0003c00000 */
[----:B------:R-:W-:Y:S02]  /*a350*/  ELECT P6, UR79, PT ;  /* 0x00000000004f782f */ /* 0x000fe400038c0000 */
[----:B------:R-:W-:Y:S01]  /*a360*/  MOV R14, UR79 ;  /* 0x0000004f000e7c02 */ /* 0x000fe20008000f00 */
[----:B-12--5:R-:W-:Y:S10]  /*a370*/  ENDCOLLECTIVE ;  /* 0x000000000000791b */ /* 0x026ff40003800000 */
.L_x_167:
[----:B------:R-:W-:Y:S05]  /*a380*/  BSYNC B0 ;  /* 0x0000000000007941 */ /* 0x000fea0003800000 */
.L_x_166:
[----:B------:R-:W-:Y:S01]  /*a390*/  PLOP3.LUT P0, PT, P6, PT, PT, 0x80, 0x8 ;  /* 0x000000000008781c */ /* 0x000fe2000370f070 */
[----:B------:R-:W-:-:S12]  /*a3a0*/  BRA `(.L_x_168) ;  /* 0xffffff9000a87947 */ /* 0x000fd8000383ffff */
.L_x_68:
[----:B--2---:R-:W-:-:S04]  /*a3b0*/  MOV R0, UR5 ;  /* 0x0000000500007c02 */ /* 0x004fc80008000f00 */
[----:B------:R2:W3:Y:S03]  /*a3c0*/  SYNCS.PHASECHK.TRANS64.TRYWAIT P0, [R0+URZ+0x8], R5 ;  /* 0x00000805000075a7 */ /* 0x0004e600080011ff */
[----:B---3--:R-:W-:Y:S05]  /*a3d0*/  @!P0 NANOSLEEP.SYNCS 0x989680 ;  /* 0x009896800000895d */ /* 0x008fea0003900000 */
[----:B------:R-:W3:Y:S02]  /*a3e0*/  @!P0 SYNCS.PHASECHK.TRANS64 P0, [R0+URZ+0x8], R5 ;  /* 0x00000805000085a7 */ /* 0x000ee400080010ff */
[----:B---3--:R-:W-:Y:S05]  /*a3f0*/  @!P0 BRA `(.L_x_68) ;  /* 0xfffffffc00ec8947 */ /* 0x008fea000383ffff */
[----:B------:R-:W-:Y:S05]  /*a400*/  BRA `(.L_x_67) ;  /* 0xffffff9000ac7947 */ /* 0x000fea000383ffff */
.L_x_69:
[----:B-1----:R1:W2:Y:S02]  /*a410*/  SYNCS.PHASECHK.TRANS64.TRYWAIT P0, [R0+URZ+0x90], R5 ;  /* 0x00009005000075a7 */ /* 0x0022a400080011ff */
[----:B--2---:R-:W-:Y:S05]  /*a420*/  @!P0 NANOSLEEP.SYNCS 0x989680 ;  /* 0x009896800000895d */ /* 0x004fea0003900000 */
[----:B------:R-:W2:Y:S02]  /*a430*/  @!P0 SYNCS.PHASECHK.TRANS64 P0, [R0+URZ+0x90], R5 ;  /* 0x00009005000085a7 */ /* 0x000ea400080010ff */
[----:B--2---:R-:W-:Y:S05]  /*a440*/  @!P0 BRA `(.L_x_69) ;  /* 0xfffffffc00f08947 */ /* 0x004fea000383ffff */
[----:B------:R-:W-:Y:S05]  /*a450*/  BRA `(.L_x_169) ;  /* 0xffffff9400b87947 */ /* 0x000fea000383ffff */
.L_x_71:
[----:B------:R-:W-:-:S07]  /*a460*/  MOV R0, UR46 ;  /* 0x0000002e00007c02 */ /* 0x000fce0008000f00 */
.L_x_170:
[----:B-1----:R1:W2:Y:S02]  /*a470*/  SYNCS.PHASECHK.TRANS64.TRYWAIT P0, [R0+URZ+0xd0], R5 ;  /* 0x0000d005000075a7 */ /* 0x0022a400080011ff */
[----:B--2---:R-:W-:Y:S05]  /*a480*/  @!P0 NANOSLEEP.SYNCS 0x989680 ;  /* 0x009896800000895d */ /* 0x004fea0003900000 */
[----:B------:R-:W2:Y:S02]  /*a490*/  @!P0 SYNCS.PHASECHK.TRANS64 P0, [R0+URZ+0xd0], R5 ;  /* 0x0000d005000085a7 */ /* 0x000ea400080010ff */
[----:B--2---:R-:W-:Y:S05]  /*a4a0*/  @!P0 BRA `(.L_x_170) ;  /* 0xfffffffc00f08947 */ /* 0x004fea000383ffff */
[----:B------:R-:W-:Y:S05]  /*a4b0*/  BRA `(.L_x_171) ;  /* 0xffffff9800047947 */ /* 0x000fea000383ffff */
.L_x_74:
[----:B------:R-:W-:Y:S07]  /*a4c0*/  MOV R0, UR7 ;  /* 0x0000000700007c02 */ /* 0x000fee0008000f00 */
.L_x_172:
[----:B-1----:R1:W2:Y:S02]  /*a4d0*/  SYNCS.PHASECHK.TRANS64.TRYWAIT P0, [R0+URZ], R5 ;  /* 0x00000005000075a7 */ /* 0x0022a400080011ff */
[----:B--2---:R-:W-:Y:S05]  /*a4e0*/  @!P0 NANOSLEEP.SYNCS 0x989680 ;  /* 0x009896800000895d */ /* 0x004fea0003900000 */
[----:B------:R-:W2:Y:S02]  /*a4f0*/  @!P0 SYNCS.PHASECHK.TRANS64 P0, [R0+URZ], R5 ;  /* 0x00000005000085a7 */ /* 0x000ea400080010ff */
[----:B--2---:R-:W-:Y:S05]  /*a500*/  @!P0 BRA `(.L_x_172) ;  /* 0xfffffffc00f08947 */ /* 0x004fea000383ffff */
[----:B------:R-:W-:Y:S05]  /*a510*/  BRA `(.L_x_73) ;  /* 0xffffff9800187947 */ /* 0x000fea000383ffff */
.L_x_78:
[----:B-1----:R-:W-:-:S07]  /*a520*/  MOV R0, UR4 ;  /* 0x0000000400007c02 */ /* 0x002fce0008000f00 */
.L_x_173:
[----:B-1----:R1:W2:Y:S02]  /*a530*/  SYNCS.PHASECHK.TRANS64.TRYWAIT P0, [R0+URZ], R3 ;  /* 0x00000003000075a7 */ /* 0x0022a400080011ff */
[----:B--2---:R-:W-:Y:S05]  /*a540*/  @!P0 NANOSLEEP.SYNCS 0x989680 ;  /* 0x009896800000895d */ /* 0x004fea0003900000 */
[----:B------:R-:W2:Y:S02]  /*a550*/  @!P0 SYNCS.PHASECHK.TRANS64 P0, [R0+URZ], R3 ;  /* 0x00000003000085a7 */ /* 0x000ea400080010ff */
[----:B--2---:R-:W-:Y:S05]  /*a560*/  @!P0 BRA `(.L_x_173) ;  /* 0xfffffffc00f08947 */ /* 0x004fea000383ffff */
[----:B------:R-:W-:Y:S05]  /*a570*/  BRA `(.L_x_174) ;  /* 0xffffff9c005c7947 */ /* 0x000fea000383ffff */
.L_x_79:
[----:B------:R-:W-:-:S07]  /*a580*/  MOV R0, UR5 ;  /* 0x0000000500007c02 */ /* 0x000fce0008000f00 */
.L_x_175:
[----:B-1----:R1:W2:Y:S02]  /*a590*/  SYNCS.PHASECHK.TRANS64.TRYWAIT P0, [R0+URZ], R3 ;  /* 0x00000003000075a7 */ /* 0x0022a400080011ff */
[----:B--2---:R-:W-:Y:S05]  /*a5a0*/  @!P0 NANOSLEEP.SYNCS 0x989680 ;  /* 0x009896800000895d */ /* 0x004fea0003900000 */
[----:B------:R-:W2:Y:S02]  /*a5b0*/  @!P0 SYNCS.PHASECHK.TRANS64 P0, [R0+URZ], R3 ;  /* 0x00000003000085a7 */ /* 0x000ea400080010ff */
[----:B--2---:R-:W-:Y:S05]  /*a5c0*/  @!P0 BRA `(.L_x_175) ;  /* 0xfffffffc00f08947 */ /* 0x004fea000383ffff */
[----:B------:R-:W-:Y:S05]  /*a5d0*/  BRA `(.L_x_176) ;  /* 0xffffff9c00687947 */ /* 0x000fea000383ffff */
.L_x_80:
[----:B------:R-:W-:-:S07]  /*a5e0*/  MOV R0, UR5 ;  /* 0x0000000500007c02 */ /* 0x000fce0008000f00 */
.L_x_177:
[----:B-1----:R1:W2:Y:S02]  /*a5f0*/  SYNCS.PHASECHK.TRANS64.TRYWAIT P0, [R0+URZ], R3 ;  /* 0x00000003000075a7 */ /* 0x0022a400080011ff */
[----:B--2---:R-:W-:Y:S05]  /*a600*/  @!P0 NANOSLEEP.SYNCS 0x989680 ;  /* 0x009896800000895d */ /* 0x004fea0003900000 */
[----:B------:R-:W2:Y:S02]  /*a610*/  @!P0 SYNCS.PHASECHK.TRANS64 P0, [R0+URZ], R3 ;  /* 0x00000003000085a7 */ /* 0x000ea400080010ff */
[----:B--2---:R-:W-:Y:S05]  /*a620*/  @!P0 BRA `(.L_x_177) ;  /* 0xfffffffc00f08947 */ /* 0x004fea000383ffff */
[----:B------:R-:W-:Y:S05]  /*a630*/  BRA `(.L_x_178) ;  /* 0xffffff9c00747947 */ /* 0x000fea000383ffff */
.L_x_83:
[----:B------:R-:W-:-:S07]  /*a640*/  MOV R0, UR41 ;  /* 0x0000002900007c02 */ /* 0x000fce0008000f00 */
.L_x_179:
[----:B-1----:R1:W2:Y:S02]  /*a650*/  SYNCS.PHASECHK.TRANS64.TRYWAIT P1, [R0+URZ+0x110], R3 ;  /* 0x00011003000075a7 */ /* 0x0022a400080211ff */
[----:B--2---:R-:W-:Y:S05]  /*a660*/  @!P1 NANOSLEEP.SYNCS 0x989680 ;  /* 0x009896800000995d */ /* 0x004fea0003900000 */
[----:B------:R-:W2:Y:S02]  /*a670*/  @!P1 SYNCS.PHASECHK.TRANS64 P1, [R0+URZ+0x110], R3 ;  /* 0x00011003000095a7 */ /* 0x000ea400080210ff */
[----:B--2---:R-:W-:Y:S05]  /*a680*/  @!P1 BRA `(.L_x_179) ;  /* 0xfffffffc00f09947 */ /* 0x004fea000383ffff */
[----:B------:R-:W-:Y:S05]  /*a690*/  BRA `(.L_x_180) ;  /* 0xffffff9c00c07947 */ /* 0x000fea000383ffff */
.L_x_88:
[----:B--2---:R2:W3:Y:S02]  /*a6a0*/  SYNCS.PHASECHK.TRANS64.TRYWAIT P0, [R8+URZ+0x90], R5 ;  /* 0x00009005080075a7 */ /* 0x0044e400080011ff */
[----:B---3--:R-:W-:Y:S05]  /*a6b0*/  @!P0 NANOSLEEP.SYNCS 0x989680 ;  /* 0x009896800000895d */ /* 0x008fea0003900000 */
[----:B------:R-:W3:Y:S02]  /*a6c0*/  @!P0 SYNCS.PHASECHK.TRANS64 P0, [R8+URZ+0x90], R5 ;  /* 0x00009005080085a7 */ /* 0x000ee400080010ff */
[----:B---3--:R-:W-:Y:S05]  /*a6d0*/  @!P0 BRA `(.L_x_88) ;  /* 0xfffffffc00f08947 */ /* 0x008fea000383ffff */
[----:B------:R-:W-:Y:S05]  /*a6e0*/  BRA `(.L_x_181) ;  /* 0xffffffa000f87947 */ /* 0x000fea000383ffff */
.L_x_91:
[----:B------:R-:W-:Y:S07]  /*a6f0*/  MOV R0, UR21 ;  /* 0x0000001500007c02 */ /* 0x000fee0008000f00 */
.L_x_182:
[----:B--2---:R2:W3:Y:S02]  /*a700*/  SYNCS.PHASECHK.TRANS64.TRYWAIT P1, [R0+URZ+0x88], R5 ;  /* 0x00008805000075a7 */ /* 0x0044e400080211ff */
[----:B---3--:R-:W-:Y:S05]  /*a710*/  @!P1 NANOSLEEP.SYNCS 0x989680 ;  /* 0x009896800000995d */ /* 0x008fea0003900000 */
[----:B------:R-:W3:Y:S02]  /*a720*/  @!P1 SYNCS.PHASECHK.TRANS64 P1, [R0+URZ+0x88], R5 ;  /* 0x00008805000095a7 */ /* 0x000ee400080210ff */
[----:B---3--:R-:W-:Y:S05]  /*a730*/  @!P1 BRA `(.L_x_182) ;  /* 0xfffffffc00f09947 */ /* 0x008fea000383ffff */
[----:B------:R-:W-:Y:S05]  /*a740*/  BRA `(.L_x_90) ;  /* 0xffffffa800747947 */ /* 0x000fea000383ffff */
.L_x_94:
[----:B--2---:R-:W-:Y:S07]  /*a750*/  MOV R5, UR21 ;  /* 0x0000001500057c02 */ /* 0x004fee0008000f00 */
.L_x_183:
[----:B--2---:R2:W3:Y:S02]  /*a760*/  SYNCS.PHASECHK.TRANS64.TRYWAIT P0, [R5+URZ+0x60], R4 ;  /* 0x00006004050075a7 */ /* 0x0044e400080011ff */
[----:B---3--:R-:W-:Y:S05]  /*a770*/  @!P0 NANOSLEEP.SYNCS 0x989680 ;  /* 0x009896800000895d */ /* 0x008fea0003900000 */
[----:B------:R-:W3:Y:S02]  /*a780*/  @!P0 SYNCS.PHASECHK.TRANS64 P0, [R5+URZ+0x60], R4 ;  /* 0x00006004050085a7 */ /* 0x000ee400080010ff */
[----:B---3--:R-:W-:Y:S05]  /*a790*/  @!P0 BRA `(.L_x_183) ;  /* 0xfffffffc00f08947 */ /* 0x008fea000383ffff */
[----:B------:R-:W-:Y:S05]  /*a7a0*/  BRA `(.L_x_184) ;  /* 0xffffffa800cc7947 */ /* 0x000fea000383ffff */
.L_x_95:
[----:B------:R-:W-:Y:S07]  /*a7b0*/  MOV R5, UR21 ;  /* 0x0000001500057c02 */ /* 0x000fee0008000f00 */
.L_x_185:
[----:B--2---:R2:W3:Y:S02]  /*a7c0*/  SYNCS.PHASECHK.TRANS64.TRYWAIT P0, [R5+URZ+0x68], R4 ;  /* 0x00006804050075a7 */ /* 0x0044e400080011ff */
[----:B---3--:R-:W-:Y:S05]  /*a7d0*/  @!P0 NANOSLEEP.SYNCS 0x989680 ;  /* 0x009896800000895d */ /* 0x008fea0003900000 */
[----:B------:R-:W3:Y:S02]  /*a7e0*/  @!P0 SYNCS.PHASECHK.TRANS64 P0, [R5+URZ+0x68], R4 ;  /* 0x00006804050085a7 */ /* 0x000ee400080010ff */
[----:B---3--:R-:W-:Y:S05]  /*a7f0*/  @!P0 BRA `(.L_x_185) ;  /* 0xfffffffc00f08947 */ /* 0x008fea000383ffff */
[----:B------:R-:W-:Y:S05]  /*a800*/  BRA `(.L_x_186) ;  /* 0xffffffac00087947 */ /* 0x000fea000383ffff */
.L_x_96:
[----:B--2---:R-:W-:Y:S07]  /*a810*/  MOV R5, UR21 ;  /* 0x0000001500057c02 */ /* 0x004fee0008000f00 */
.L_x_187:
[----:B--2---:R2:W3:Y:S02]  /*a820*/  SYNCS.PHASECHK.TRANS64.TRYWAIT P0, [R5+URZ+0x70], R4 ;  /* 0x00007004050075a7 */ /* 0x0044e400080011ff */
[----:B---3--:R-:W-:Y:S05]  /*a830*/  @!P0 NANOSLEEP.SYNCS 0x989680 ;  /* 0x009896800000895d */ /* 0x008fea0003900000 */
[----:B------:R-:W3:Y:S02]  /*a840*/  @!P0 SYNCS.PHASECHK.TRANS64 P0, [R5+URZ+0x70], R4 ;  /* 0x00007004050085a7 */ /* 0x000ee400080010ff */
[----:B---3--:R-:W-:Y:S05]  /*a850*/  @!P0 BRA `(.L_x_187) ;  /* 0xfffffffc00f08947 */ /* 0x008fea000383ffff */
[----:B------:R-:W-:Y:S05]  /*a860*/  BRA `(.L_x_188) ;  /* 0xffffffac00507947 */ /* 0x000fea000383ffff */
.L_x_97:
[----:B--2---:R-:W-:Y:S07]  /*a870*/  MOV R5, UR21 ;  /* 0x0000001500057c02 */ /* 0x004fee0008000f00 */
.L_x_189:
[----:B--2---:R2:W3:Y:S02]  /*a880*/  SYNCS.PHASECHK.TRANS64.TRYWAIT P0, [R5+URZ+0x78], R4 ;  /* 0x00007804050075a7 */ /* 0x0044e400080011ff */
[----:B---3--:R-:W-:Y:S05]  /*a890*/  @!P0 NANOSLEEP.SYNCS 0x989680 ;  /* 0x009896800000895d */ /* 0x008fea0003900000 */
[----:B------:R-:W3:Y:S02]  /*a8a0*/  @!P0 SYNCS.PHASECHK.TRANS64 P0, [R5+URZ+0x78], R4 ;  /* 0x00007804050085a7 */ /* 0x000ee400080010ff */
[----:B---3--:R-:W-:Y:S05]  /*a8b0*/  @!P0 BRA `(.L_x_189) ;  /* 0xfffffffc00f08947 */ /* 0x008fea000383ffff */
[----:B------:R-:W-:Y:S05]  /*a8c0*/  BRA `(.L_x_190) ;  /* 0xffffffac009c7947 */ /* 0x000fea000383ffff */
.L_x_99:
[----:B------:R-:W-:-:S07]  /*a8d0*/  MOV R0, UR21 ;  /* 0x0000001500007c02 */ /* 0x000fce0008000f00 */
.L_x_191:
[----:B--2---:R2:W3:Y:S02]  /*a8e0*/  SYNCS.PHASECHK.TRANS64.TRYWAIT P0, [R0+URZ+0x60], R3 ;  /* 0x00006003000075a7 */ /* 0x0044e400080011ff */
[----:B---3--:R-:W-:Y:S05]  /*a8f0*/  @!P0 NANOSLEEP.SYNCS 0x989680 ;  /* 0x009896800000895d */ /* 0x008fea0003900000 */
[----:B------:R-:W3:Y:S02]  /*a900*/  @!P0 SYNCS.PHASECHK.TRANS64 P0, [R0+URZ+0x60], R3 ;  /* 0x00006003000085a7 */ /* 0x000ee400080010ff */
[----:B---3--:R-:W-:Y:S05]  /*a910*/  @!P0 BRA `(.L_x_191) ;  /* 0xfffffffc00f08947 */ /* 0x008fea000383ffff */
[----:B------:R-:W-:Y:S05]  /*a920*/  BRA `(.L_x_192) ;  /* 0xffffffb000107947 */ /* 0x000fea000383ffff */
.L_x_100:
[----:B--2---:R-:W-:-:S07]  /*a930*/  MOV R0, UR21 ;  /* 0x0000001500007c02 */ /* 0x004fce0008000f00 */
.L_x_193:
[----:B--2---:R2:W3:Y:S02]  /*a940*/  SYNCS.PHASECHK.TRANS64.TRYWAIT P0, [R0+URZ+0x68], R3 ;  /* 0x00006803000075a7 */ /* 0x0044e400080011ff */
[----:B---3--:R-:W-:Y:S05]  /*a950*/  @!P0 NANOSLEEP.SYNCS 0x989680 ;  /* 0x009896800000895d */ /* 0x008fea0003900000 */
[----:B------:R-:W3:Y:S02]  /*a960*/  @!P0 SYNCS.PHASECHK.TRANS64 P0, [R0+URZ+0x68], R3 ;  /* 0x00006803000085a7 */ /* 0x000ee400080010ff */
[----:B---3--:R-:W-:Y:S05]  /*a970*/  @!P0 BRA `(.L_x_193) ;  /* 0xfffffffc00f08947 */ /* 0x008fea000383ffff */
[----:B------:R-:W-:Y:S05]  /*a980*/  BRA `(.L_x_194) ;  /* 0xffffffb000007947 */ /* 0x000fea000383ffff */
.L_x_101:
[----:B--2---:R-:W-:-:S07]  /*a990*/  MOV R0, UR21 ;  /* 0x0000001500007c02 */ /* 0x004fce0008000f00 */
.L_x_195:
[----:B--2---:R2:W3:Y:S02]  /*a9a0*/  SYNCS.PHASECHK.TRANS64.TRYWAIT P0, [R0+URZ+0x70], R3 ;  /* 0x00007003000075a7 */ /* 0x0044e400080011ff */
[----:B---3--:R-:W-:Y:S05]  /*a9b0*/  @!P0 NANOSLEEP.SYNCS 0x989680 ;  /* 0x009896800000895d */ /* 0x008fea0003900000 */
[----:B------:R-:W3:Y:S02]  /*a9c0*/  @!P0 SYNCS.PHASECHK.TRANS64 P0, [R0+URZ+0x70], R3 ;  /* 0x00007003000085a7 */ /* 0x000ee400080010ff */
[----:B---3--:R-:W-:Y:S05]  /*a9d0*/  @!P0 BRA `(.L_x_195) ;  /* 0xfffffffc00f08947 */ /* 0x008fea000383ffff */
[----:B------:R-:W-:Y:S05]  /*a9e0*/  BRA `(.L_x_196) ;  /* 0xffffffac00f07947 */ /* 0x000fea000383ffff */
.L_x_103:
[----:B-1----:R1:W2:Y:S02]  /*a9f0*/  SYNCS.PHASECHK.TRANS64.TRYWAIT P0, [R3+URZ+0x90], R0 ;  /* 0x00009000030075a7 */ /* 0x0022a400080011ff */
[----:B--2---:R-:W-:Y:S05]  /*aa00*/  @!P0 NANOSLEEP.SYNCS 0x989680 ;  /* 0x009896800000895d */ /* 0x004fea0003900000 */
[----:B------:R-:W2:Y:S02]  /*aa10*/  @!P0 SYNCS.PHASECHK.TRANS64 P0, [R3+URZ+0x90], R0 ;  /* 0x00009000030085a7 */ /* 0x000ea400080010ff */
[----:B--2---:R-:W-:Y:S05]  /*aa20*/  @!P0 BRA `(.L_x_103) ;  /* 0xfffffffc00f08947 */ /* 0x004fea000383ffff */
[----:B------:R-:W-:Y:S05]  /*aa30*/  BRA `(.L_x_197) ;  /* 0xffffffb000b07947 */ /* 0x000fea000383ffff */
.L_x_114:
[----:B-1----:R-:W-:Y:S04]  /*aa40*/  MOV R2, UR44 ;  /* 0x0000002c00027c02 */ /* 0x002fe80008000f00 */
[----:B------:R1:W2:Y:S03]  /*aa50*/  SYNCS.PHASECHK.TRANS64.TRYWAIT P1, [R2+URZ+0x40], R3 ;  /* 0x00004003020075a7 */ /* 0x0002a600080211ff */
[----:B--2---:R-:W-:Y:S05]  /*aa60*/  @!P1 NANOSLEEP.SYNCS 0x989680 ;  /* 0x009896800000995d */ /* 0x004fea0003900000 */
[----:B------:R-:W2:Y:S02]  /*aa70*/  @!P1 SYNCS.PHASECHK.TRANS64 P1, [R2+URZ+0x40], R3 ;  /* 0x00004003020095a7 */ /* 0x000ea400080210ff */
[----:B--2---:R-:W-:Y:S05]  /*aa80*/  @!P1 BRA `(.L_x_114) ;  /* 0xfffffffc00ec9947 */ /* 0x004fea000383ffff */
[----:B------:R-:W-:Y:S05]  /*aa90*/  BRA `(.L_x_113) ;  /* 0xffffffc000207947 */ /* 0x000fea000383ffff */
.L_x_116:
[----:B-1----:R1:W4:Y:S02]  /*aaa0*/  SYNCS.PHASECHK.TRANS64.TRYWAIT P0, [R99+URZ+0xb0], R0 ;  /* 0x0000b000630075a7 */ /* 0x00232400080011ff */
[----:B----4-:R-:W-:Y:S05]  /*aab0*/  @!P0 NANOSLEEP.SYNCS 0x989680 ;  /* 0x009896800000895d */ /* 0x010fea0003900000 */
[----:B------:R-:W4:Y:S02]  /*aac0*/  @!P0 SYNCS.PHASECHK.TRANS64 P0, [R99+URZ+0xb0], R0 ;  /* 0x0000b000630085a7 */ /* 0x000f2400080010ff */
[----:B----4-:R-:W-:Y:S05]  /*aad0*/  @!P0 BRA `(.L_x_116) ;  /* 0xfffffffc00f08947 */ /* 0x010fea000383ffff */
[----:B------:R-:W-:Y:S05]  /*aae0*/  BRA `(.L_x_115) ;  /* 0xffffffc000487947 */ /* 0x000fea000383ffff */
.L_x_125:
[----:B---3--:R3:W4:Y:S02]  /*aaf0*/  SYNCS.PHASECHK.TRANS64.TRYWAIT P0, [R3+URZ+0x40], R0 ;  /* 0x00004000030075a7 */ /* 0x00872400080011ff */
[----:B----4-:R-:W-:Y:S05]  /*ab00*/  @!P0 NANOSLEEP.SYNCS 0x989680 ;  /* 0x009896800000895d */ /* 0x010fea0003900000 */
[----:B------:R-:W4:Y:S02]  /*ab10*/  @!P0 SYNCS.PHASECHK.TRANS64 P0, [R3+URZ+0x40], R0 ;  /* 0x00004000030085a7 */ /* 0x000f2400080010ff */
[----:B----4-:R-:W-:Y:S05]  /*ab20*/  @!P0 BRA `(.L_x_125) ;  /* 0xfffffffc00f08947 */ /* 0x010fea000383ffff */
[----:B------:R-:W-:Y:S05]  /*ab30*/  BRA `(.L_x_124) ;  /* 0xffffffcc00247947 */ /* 0x000fea000383ffff */
.L_x_133:
[----:B---3--:R3:W4:Y:S02]  /*ab40*/  SYNCS.PHASECHK.TRANS64.TRYWAIT P0, [R62+URZ+0x40], R5 ;  /* 0x000040053e0075a7 */ /* 0x00872400080011ff */
[----:B----4-:R-:W-:Y:S05]  /*ab50*/  @!P0 NANOSLEEP.SYNCS 0x989680 ;  /* 0x009896800000895d */ /* 0x010fea0003900000 */
[----:B------:R-:W4:Y:S02]  /*ab60*/  @!P0 SYNCS.PHASECHK.TRANS64 P0, [R62+URZ+0x40], R5 ;  /* 0x000040053e0085a7 */ /* 0x000f2400080010ff */
[----:B----4-:R-:W-:Y:S05]  /*ab70*/  @!P0 BRA `(.L_x_133) ;  /* 0xfffffffc00f08947 */ /* 0x010fea000383ffff */
[----:B------:R-:W-:Y:S05]  /*ab80*/  BRA `(.L_x_132) ;  /* 0xffffffd800287947 */ /* 0x000fea000383ffff */
.L_x_141:
[----:B---3--:R3:W4:Y:S02]  /*ab90*/  SYNCS.PHASECHK.TRANS64.TRYWAIT P0, [R62+URZ+0x40], R5 ;  /* 0x000040053e0075a7 */ /* 0x00872400080011ff */
[----:B----4-:R-:W-:Y:S05]  /*aba0*/  @!P0 NANOSLEEP.SYNCS 0x989680 ;  /* 0x009896800000895d */ /* 0x010fea0003900000 */
[----:B------:R-:W4:Y:S02]  /*abb0*/  @!P0 SYNCS.PHASECHK.TRANS64 P0, [R62+URZ+0x40], R5 ;  /* 0x000040053e0085a7 */ /* 0x000f2400080010ff */
[----:B----4-:R-:W-:Y:S05]  /*abc0*/  @!P0 BRA `(.L_x_141) ;  /* 0xfffffffc00f08947 */ /* 0x010fea000383ffff */
[----:B------:R-:W-:Y:S05]  /*abd0*/  BRA `(.L_x_140) ;  /* 0xffffffe4002c7947 */ /* 0x000fea000383ffff */
        .weak           $__internal_0_$__cuda_sm10x_tcgen05_guardrail_trap_col_being_dealloced_not_returned_by_alloc
        .type           $__internal_0_$__cuda_sm10x_tcgen05_guardrail_trap_col_being_dealloced_not_returned_by_alloc,@function
        .size           $__internal_0_$__cuda_sm10x_tcgen05_guardrail_trap_col_being_dealloced_not_returned_by_alloc,($__internal_1_$__cuda_sm10x_tcgen05_guardrail_trap_phase_invalid_during_alloc - $__internal_0_$__cuda_sm10x_tcgen05_guardrail_trap_col_being_dealloced_not_returned_by_alloc)
$__internal_0_$__cuda_sm10x_tcgen05_guardrail_trap_col_being_dealloced_not_returned_by_alloc:
[----:B------:R-:W-:Y:S05]  /*abe0*/  BPT.TRAP 0x1 ;  /* 0x000000040000795c */ /* 0x000fea0000300000 */
[----:B------:R-:W-:-:S04]  /*abf0*/  HFMA2 R3, -RZ, RZ, 0, 0 ;  /* 0x00000000ff037431 */ /* 0x000fc800000001ff */
[----:B------:R-:W-:Y:S05]  /*ac00*/  RET.REL.NODEC R2 `(_ZN7cutlass13device_kernelINS_4gemm6kernel13GemmUniversalIN4cute5tupleIJiiiiEEENS1_10collective13CollectiveMmaINS1_35MainloopSm100TmaUmmaWarpSpecializedILi4ELi2ELi4ENS5_IJNS4_1CILi8EEENSA_ILi1EEESC_EEEEENS5_IJNSA_ILi256EEENSA_ILi128EEESG_EEENS_6half_tENS5_IJlSC_lEEESI_SJ_NS4_8TiledMMAINS4_8MMA_AtomIJNS4_26SM100_MMA_F16BF16_2x1SM_SSISI_SI_fLi256ELi128ELNS4_4UMMA5MajorE0ELSO_0ELNSN_7ScaleInE0ELSP_0EEEEEENS4_6LayoutINS5_IJSC_SC_SC_EEENS5_IJNSA_ILi0EEESU_SU_EEEEENS5_IJNS4_10UnderscoreESX_SX_EEEEENS4_18SM100_TMA_2SM_LOADENS4_14ComposedLayoutINS4_7SwizzleILi3ELi4ELi3EEENS4_18smem_ptr_flag_bitsILi16EEENSS_INS5_IJSB_NSA_ILi64EEEEEENS5_IJS16_SC_EEEEEEEvNS4_8identityENS4_28SM100_TMA_2SM_LOAD_MULTICASTES1A_vS1B_EENS_8epilogue10collective18CollectiveEpilogueINS1E_23Sm100TmaWarpSpecializedILi4ELi2ELi32ELb1ELb0EEEJNS5_IJSG_SG_SG_EEENS5_IJNSS_ISG_SC_EENSS_INSA_ILi32EEESC_EEEEESI_SJ_SI_SJ_NS1E_6fusion15FusionCallbacksIS1I_NS1O_17LinearCombinationISI_fSI_fLNS_15FloatRoundStyleE2EEES1J_S1N_JEEENS4_5SM1004TMEM4LOAD26SM100_TMEM_LOAD_32dp32b32xENS4_13SM90_TMA_LOADENS11_INS12_ILi2ELi4ELi3EEES15_NSS_INS5_IJSB_S1L_EEENS5_IJS1L_SC_EEEEEEENS4_39AutoVectorizingCopyWithAssumedAlignmentILi128EEENS4_14SM90_TMA_STOREES23_S25_S25_EEEvvEEEEvNT_6ParamsE) ;  /* 0xffffff5002fc7950 */ /* 0x000fea0003c3ffff */
        .weak           $__internal_1_$__cuda_sm10x_tcgen05_guardrail_trap_phase_invalid_during_alloc
        .type           $__internal_1_$__cuda_sm10x_tcgen05_guardrail_trap_phase_invalid_during_alloc,@function
        .size           $__internal_1_$__cuda_sm10x_tcgen05_guardrail_trap_phase_invalid_during_alloc,($__internal_2_$__cuda_sm10x_tcgen05_guardrail_trap_unallocated_columns_being_dealloced - $__internal_1_$__cuda_sm10x_tcgen05_guardrail_trap_phase_invalid_during_alloc)
$__internal_1_$__cuda_sm10x_tcgen05_guardrail_trap_phase_invalid_during_alloc:
[----:B------:R-:W-:Y:S05]  /*ac10*/  BPT.TRAP 0x1 ;  /* 0x000000040000795c */ /* 0x000fea0000300000 */
[----:B------:R-:W-:-:S04]  /*ac20*/  MOV R5, 0x0 ;  /* 0x0000000000057802 */ /* 0x000fc80000000f00 */
[----:B------:R-:W-:Y:S05]  /*ac30*/  RET.REL.NODEC R4 `(_ZN7cutlass13device_kernelINS_4gemm6kernel13GemmUniversalIN4cute5tupleIJiiiiEEENS1_10collective13CollectiveMmaINS1_35MainloopSm100TmaUmmaWarpSpecializedILi4ELi2ELi4ENS5_IJNS4_1CILi8EEENSA_ILi1EEESC_EEEEENS5_IJNSA_ILi256EEENSA_ILi128EEESG_EEENS_6half_tENS5_IJlSC_lEEESI_SJ_NS4_8TiledMMAINS4_8MMA_AtomIJNS4_26SM100_MMA_F16BF16_2x1SM_SSISI_SI_fLi256ELi128ELNS4_4UMMA5MajorE0ELSO_0ELNSN_7ScaleInE0ELSP_0EEEEEENS4_6LayoutINS5_IJSC_SC_SC_EEENS5_IJNSA_ILi0EEESU_SU_EEEEENS5_IJNS4_10UnderscoreESX_SX_EEEEENS4_18SM100_TMA_2SM_LOADENS4_14ComposedLayoutINS4_7SwizzleILi3ELi4ELi3EEENS4_18smem_ptr_flag_bitsILi16EEENSS_INS5_IJSB_NSA_ILi64EEEEEENS5_IJS16_SC_EEEEEEEvNS4_8identityENS4_28SM100_TMA_2SM_LOAD_MULTICASTES1A_vS1B_EENS_8epilogue10collective18CollectiveEpilogueINS1E_23Sm100TmaWarpSpecializedILi4ELi2ELi32ELb1ELb0EEEJNS5_IJSG_SG_SG_EEENS5_IJNSS_ISG_SC_EENSS_INSA_ILi32EEESC_EEEEESI_SJ_SI_SJ_NS1E_6fusion15FusionCallbacksIS1I_NS1O_17LinearCombinationISI_fSI_fLNS_15FloatRoundStyleE2EEES1J_S1N_JEEENS4_5SM1004TMEM4LOAD26SM100_TMEM_LOAD_32dp32b32xENS4_13SM90_TMA_LOADENS11_INS12_ILi2ELi4ELi3EEES15_NSS_INS5_IJSB_S1L_EEENS5_IJS1L_SC_EEEEEEENS4_39AutoVectorizingCopyWithAssumedAlignmentILi128EEENS4_14SM90_TMA_STOREES23_S25_S25_EEEvvEEEEvNT_6ParamsE) ;  /* 0xffffff5004f07950 */ /* 0x000fea0003c3ffff */
        .weak           $__internal_2_$__cuda_sm10x_tcgen05_guardrail_trap_unallocated_columns_being_dealloced
        .type           $__internal_2_$__cuda_sm10x_tcgen05_guardrail_trap_unallocated_columns_being_dealloced,@function
        .size           $__internal_2_$__cuda_sm10x_tcgen05_guardrail_trap_unallocated_columns_being_dealloced,(.L_x_199 - $__internal_2_$__cuda_sm10x_tcgen05_guardrail_trap_unallocated_columns_being_dealloced)
$__internal_2_$__cuda_sm10x_tcgen05_guardrail_trap_unallocated_columns_being_dealloced:
[----:B------:R-:W-:Y:S05]  /*ac40*/  BPT.TRAP 0x1 ;  /* 0x000000040000795c */ /* 0x000fea0000300000 */
[----:B------:R-:W-:-:S04]  /*ac50*/  HFMA2 R3, -RZ, RZ, 0, 0 ;  /* 0x00000000ff037431 */ /* 0x000fc800000001ff */
[----:B------:R-:W-:Y:S05]  /*ac60*/  RET.REL.NODEC R2 `(_ZN7cutlass13device_kernelINS_4gemm6kernel13GemmUniversalIN4cute5tupleIJiiiiEEENS1_10collective13CollectiveMmaINS1_35MainloopSm100TmaUmmaWarpSpecializedILi4ELi2ELi4ENS5_IJNS4_1CILi8EEENSA_ILi1EEESC_EEEEENS5_IJNSA_ILi256EEENSA_ILi128EEESG_EEENS_6half_tENS5_IJlSC_lEEESI_SJ_NS4_8TiledMMAINS4_8MMA_AtomIJNS4_26SM100_MMA_F16BF16_2x1SM_SSISI_SI_fLi256ELi128ELNS4_4UMMA5MajorE0ELSO_0ELNSN_7ScaleInE0ELSP_0EEEEEENS4_6LayoutINS5_IJSC_SC_SC_EEENS5_IJNSA_ILi0EEESU_SU_EEEEENS5_IJNS4_10UnderscoreESX_SX_EEEEENS4_18SM100_TMA_2SM_LOADENS4_14ComposedLayoutINS4_7SwizzleILi3ELi4ELi3EEENS4_18smem_ptr_flag_bitsILi16EEENSS_INS5_IJSB_NSA_ILi64EEEEEENS5_IJS16_SC_EEEEEEEvNS4_8identityENS4_28SM100_TMA_2SM_LOAD_MULTICASTES1A_vS1B_EENS_8epilogue10collective18CollectiveEpilogueINS1E_23Sm100TmaWarpSpecializedILi4ELi2ELi32ELb1ELb0EEEJNS5_IJSG_SG_SG_EEENS5_IJNSS_ISG_SC_EENSS_INSA_ILi32EEESC_EEEEESI_SJ_SI_SJ_NS1E_6fusion15FusionCallbacksIS1I_NS1O_17LinearCombinationISI_fSI_fLNS_15FloatRoundStyleE2EEES1J_S1N_JEEENS4_5SM1004TMEM4LOAD26SM100_TMEM_LOAD_32dp32b32xENS4_13SM90_TMA_LOADENS11_INS12_ILi2ELi4ELi3EEES15_NSS_INS5_IJSB_S1L_EEENS5_IJS1L_SC_EEEEEEENS4_39AutoVectorizingCopyWithAssumedAlignmentILi128EEENS4_14SM90_TMA_STOREES23_S25_S25_EEEvvEEEEvNT_6ParamsE) ;  /* 0xffffff5002e47950 */ /* 0x000fea0003c3ffff */
.L_x_198:
[----:B------:R-:W-:-:S00]  /*ac70*/  BRA `(.L_x_198) ;  /* 0xfffffffc00fc7947 */ /* 0x000fc0000383ffff */
[----:B------:R-:W-:-:S00]  /*ac80*/  NOP ;  /* 0x0000000000007918 */ /* 0x000fc00000000000 */
[----:B------:R-:W-:-:S00]  /*ac90*/  NOP ;  /* 0x0000000000007918 */ /* 0x000fc00000000000 */
[----:B------:R-:W-:-:S00]  /*aca0*/  NOP ;  /* 0x0000000000007918 */ /* 0x000fc00000000000 */
[----:B------:R-:W-:-:S00]  /*acb0*/  NOP ;  /* 0x0000000000007918 */ /* 0x000fc00000000000 */
[----:B------:R-:W-:-:S00]  /*acc0*/  NOP ;  /* 0x0000000000007918 */ /* 0x000fc00000000000 */
[----:B------:R-:W-:-:S00]  /*acd0*/  NOP ;  /* 0x0000000000007918 */ /* 0x000fc00000000000 */
[----:B------:R-:W-:-:S00]  /*ace0*/  NOP ;  /* 0x0000000000007918 */ /* 0x000fc00000000000 */
[----:B------:R-:W-:-:S00]  /*acf0*/  NOP ;  /* 0x0000000000007918 */ /* 0x000fc00000000000 */
.L_x_199:


//--------------------- .nv.global.init           --------------------------
	.section	.nv.global.init,"aw",@progbits
.nv.global.init:
	.type		$str$27,@object
	.size		$str$27,($str$28 - $str$27)
$str$27:
        /*0000*/ 	.byte	0x28, 0x61, 0x64, 0x64, 0x72, 0x65, 0x73, 0x73, 0x20, 0x26, 0x20, 0x6d, 0x61, 0x73, 0x6b, 0x29
        /*0010*/ 	.byte	0x20, 0x3d, 0x3d, 0x20, 0x30, 0x00
	.type		$str$28,@object
	.size		$str$28,($str$26 - $str$28)
$str$28:
        /*0016*/ 	.byte	0x2f, 0x74, 0x6d, 0x70, 0x2f, 0x63, 0x75, 0x74, 0x6c, 0x61, 0x73, 0x73, 0x5f, 0x73, 0x77, 0x65
        /*0026*/ 	.byte	0x65, 0x70, 0x5f, 0x73, 0x72, 0x63, 0x2f, 0x69, 0x6e, 0x63, 0x6c, 0x75, 0x64, 0x65, 0x2f, 0x63
        /*0036*/ 	.byte	0x75, 0x74, 0x65, 0x2f, 0x70, 0x6f, 0x69, 0x6e, 0x74, 0x65, 0x72, 0x5f, 0x66, 0x6c, 0x61, 0x67
        /*0046*/ 	.byte	0x67, 0x65, 0x64, 0x2e, 0x68, 0x70, 0x70, 0x00
	.type		$str$26,@object
	.size		$str$26,($str$25 - $str$26)
$str$26:
        /*004e*/ 	.byte	0x2f, 0x74, 0x6d, 0x70, 0x2f, 0x63, 0x75, 0x74, 0x6c, 0x61, 0x73, 0x73, 0x5f, 0x73, 0x77, 0x65
        /*005e*/ 	.byte	0x65, 0x70, 0x5f, 0x73, 0x72, 0x63, 0x2f, 0x69, 0x6e, 0x63, 0x6c, 0x75, 0x64, 0x65, 0x2f, 0x63
        /*006e*/ 	.byte	0x75, 0x74, 0x65, 0x2f, 0x61, 0x74, 0x6f, 0x6d, 0x2f, 0x63, 0x6f, 0x70, 0x79, 0x5f, 0x74, 0x72
        /*007e*/ 	.byte	0x61, 0x69, 0x74, 0x73, 0x5f, 0x73, 0x6d, 0x31, 0x30, 0x30, 0x2e, 0x68, 0x70, 0x70, 0x00
	.type		$str$25,@object
	.size		$str$25,(__unnamed_1 - $str$25)
$str$25:
        /*008d*/ 	.byte	0x28, 0x28, 0x75, 0x69, 0x6e, 0x74, 0x33, 0x32, 0x5f, 0x74, 0x28, 0x74, 0x68, 0x72, 0x65, 0x61
        /*009d*/ 	.byte	0x64, 0x49, 0x64, 0x78, 0x2e, 0x78, 0x29, 0x20, 0x2f, 0x20, 0x33, 0x32, 0x29, 0x20, 0x25, 0x20
        /*00ad*/ 	.byte	0x34, 0x29, 0x20, 0x3d, 0x3d, 0x20, 0x28, 0x28, 0x28, 0x74, 0x6d, 0x65, 0x6d, 0x5f, 0x61, 0x64
        /*00bd*/ 	.byte	0x64, 0x72, 0x20, 0x3e, 0x3e, 0x20, 0x31, 0x36, 0x29, 0x20, 0x2f, 0x20, 0x33, 0x32, 0x29, 0x20
        /*00cd*/ 	.byte	0x25, 0x20, 0x34, 0x29, 0x00
	.type		__unnamed_1,@object
	.size		__unnamed_1,(__unnamed_2 - __unnamed_1)
__unnamed_1:
        /*00d2*/ 	.byte	0x61, 0x75, 0x74, 0x6f, 0x20, 0x63, 0x75, 0x74, 0x65, 0x3a, 0x3a, 0x61, 0x73, 0x5f, 0x70, 0x6f
        /* <DEDUP_REMOVED lines=24> */
        /*0262*/ 	.byte	0x3e, 0x3e, 0x3e, 0x3e, 0x5d, 0x00
	.type		__unnamed_2,@object
	.size		__unnamed_2,(.L_2 - __unnamed_2)
__unnamed_2:
        /* <DEDUP_REMOVED lines=42> */
        /*0508*/ 	.byte	0x3e, 0x3e, 0x5d, 0x00
.L_2:


//--------------------- .nv.shared._ZN7cutlass13device_kernelINS_4gemm6kernel13GemmUniversalIN4cute5tupleIJiiiiEEENS1_10collective13CollectiveMmaINS1_35MainloopSm100TmaUmmaWarpSpecializedILi4ELi2ELi4ENS5_IJNS4_1CILi8EEENSA_ILi1EEESC_EEEEENS5_IJNSA_ILi256EEENSA_ILi128EEESG_EEENS_6half_tENS5_IJlSC_lEEESI_SJ_NS4_8TiledMMAINS4_8MMA_AtomIJNS4_26SM100_MMA_F16BF16_2x1SM_SSISI_SI_fLi256ELi128ELNS4_4UMMA5MajorE0ELSO_0ELNSN_7ScaleInE0ELSP_0EEEEEENS4_6LayoutINS5_IJSC_SC_SC_EEENS5_IJNSA_ILi0EEESU_SU_EEEEENS5_IJNS4_10UnderscoreESX_SX_EEEEENS4_18SM100_TMA_2SM_LOADENS4_14ComposedLayoutINS4_7SwizzleILi3ELi4ELi3EEENS4_18smem_ptr_flag_bitsILi16EEENSS_INS5_IJSB_NSA_ILi64EEEEEENS5_IJS16_SC_EEEEEEEvNS4_8identityENS4_28SM100_TMA_2SM_LOAD_MULTICASTES1A_vS1B_EENS_8epilogue10collective18CollectiveEpilogueINS1E_23Sm100TmaWarpSpecializedILi4ELi2ELi32ELb1ELb0EEEJNS5_IJSG_SG_SG_EEENS5_IJNSS_ISG_SC_EENSS_INSA_ILi32EEESC_EEEEESI_SJ_SI_SJ_NS1E_6fusion15FusionCallbacksIS1I_NS1O_17LinearCombinationISI_fSI_fLNS_15FloatRoundStyleE2EEES1J_S1N_JEEENS4_5SM1004TMEM4LOAD26SM100_TMEM_LOAD_32dp32b32xENS4_13SM90_TMA_LOADENS11_INS12_ILi2ELi4ELi3EEES15_NSS_INS5_IJSB_S1L_EEENS5_IJS1L_SC_EEEEEEENS4_39AutoVectorizingCopyWithAssumedAlignmentILi128EEENS4_14SM90_TMA_STOREES23_S25_S25_EEEvvEEEEvNT_6ParamsE --------------------------
	.section	.nv.shared._ZN7cutlass13device_kernelINS_4gemm6kernel13GemmUniversalIN4cute5tupleIJiiiiEEENS1_10collective13CollectiveMmaINS1_35MainloopSm100TmaUmmaWarpSpecializedILi4ELi2ELi4ENS5_IJNS4_1CILi8EEENSA_ILi1EEESC_EEEEENS5_IJNSA_ILi256EEENSA_ILi128EEESG_EEENS_6half_tENS5_IJlSC_lEEESI_SJ_NS4_8TiledMMAINS4_8MMA_AtomIJNS4_26SM100_MMA_F16BF16_2x1SM_SSISI_SI_fLi256ELi128ELNS4_4UMMA5MajorE0ELSO_0ELNSN_7ScaleInE0ELSP_0EEEEEENS4_6LayoutINS5_IJSC_SC_SC_EEENS5_IJNSA_ILi0EEESU_SU_EEEEENS5_IJNS4_10UnderscoreESX_SX_EEEEENS4_18SM100_TMA_2SM_LOADENS4_14ComposedLayoutINS4_7SwizzleILi3ELi4ELi3EEENS4_18smem_ptr_flag_bitsILi16EEENSS_INS5_IJSB_NSA_ILi64EEEEEENS5_IJS16_SC_EEEEEEEvNS4_8identityENS4_28SM100_TMA_2SM_LOAD_MULTICASTES1A_vS1B_EENS_8epilogue10collective18CollectiveEpilogueINS1E_23Sm100TmaWarpSpecializedILi4ELi2ELi32ELb1ELb0EEEJNS5_IJSG_SG_SG_EEENS5_IJNSS_ISG_SC_EENSS_INSA_ILi32EEESC_EEEEESI_SJ_SI_SJ_NS1E_6fusion15FusionCallbacksIS1I_NS1O_17LinearCombinationISI_fSI_fLNS_15FloatRoundStyleE2EEES1J_S1N_JEEENS4_5SM1004TMEM4LOAD26SM100_TMEM_LOAD_32dp32b32xENS4_13SM90_TMA_LOADENS11_INS12_ILi2ELi4ELi3EEES15_NSS_INS5_IJSB_S1L_EEENS5_IJS1L_SC_EEEEEEENS4_39AutoVectorizingCopyWithAssumedAlignmentILi128EEENS4_14SM90_TMA_STOREES23_S25_S25_EEEvvEEEEvNT_6ParamsE,"aw",@nobits
	.sectionflags	@""
	.align	16
	.zero		1024


//--------------------- .nv.shared.reserved.0     --------------------------
	.section	.nv.shared.reserved.0,"aw",@nobits
	.weak		__nv_reservedSMEM_offset_0_alias
	.size		__nv_reservedSMEM_offset_0_alias, 0, 64
	.other		__nv_reservedSMEM_offset_0_alias,@"STO_CUDA_RESERVED_SHARED STV_DEFAULT"
__nv_reservedSMEM_offset_0_alias:
	.zero		0
.nv.shared.reserved.0:
	.zero		64
	.weak		__nv_reservedSMEM_tcgen05_partition
	.type		__nv_reservedSMEM_tcgen05_partition,@object
	.size		__nv_reservedSMEM_tcgen05_partition,(.L_0 - __nv_reservedSMEM_tcgen05_partition)
__nv_reservedSMEM_tcgen05_partition:
	.zero		32
.L_0:


//--------------------- .nv.global                --------------------------
	.section	.nv.global,"aw",@nobits
.nv.global:
	.type		_ZN40_INTERNAL_5c8d81e7_4_k_cu_df607adc_313954cute1_E,@object
	.size		_ZN40_INTERNAL_5c8d81e7_4_k_cu_df607adc_313954cute1_E,(_ZN40_INTERNAL_5c8d81e7_4_k_cu_df607adc_313954cuda3std3__45__cpo6cbeginE - _ZN40_INTERNAL_5c8d81e7_4_k_cu_df607adc_313954cute1_E)
_ZN40_INTERNAL_5c8d81e7_4_k_cu_df607adc_313954cute1_E:
	.zero		1
	.type		_ZN40_INTERNAL_5c8d81e7_4_k_cu_df607adc_313954cuda3std3__45__cpo6cbeginE,@object
	.size		_ZN40_INTERNAL_5c8d81e7_4_k_cu_df607adc_313954cuda3std3__45__cpo6cbeginE,(_ZN40_INTERNAL_5c8d81e7_4_k_cu_df607adc_313954cuda3std3__48in_placeE - _ZN40_INTERNAL_5c8d81e7_4_k_cu_df607adc_313954cuda3std3__45__cpo6cbeginE)
_ZN40_INTERNAL_5c8d81e7_4_k_cu_df607adc_313954cuda3std3__45__cpo6cbeginE:
	.zero		1
	.type		_ZN40_INTERNAL_5c8d81e7_4_k_cu_df607adc_313954cuda3std3__48in_placeE,@object
	.size		_ZN40_INTERNAL_5c8d81e7_4_k_cu_df607adc_313954cuda3std3__48in_placeE,(_ZN40_INTERNAL_5c8d81e7_4_k_cu_df607adc_313954cuda3std6ranges3__45__cpo9iter_moveE - _ZN40_INTERNAL_5c8d81e7_4_k_cu_df607adc_313954cuda3std3__48in_placeE)
_ZN40_INTERNAL_5c8d81e7_4_k_cu_df607adc_313954cuda3std3__48in_placeE:
	.zero		1
	.type		_ZN40_INTERNAL_5c8d81e7_4_k_cu_df607adc_313954cuda3std6ranges3__45__cpo9iter_moveE,@object
	.size		_ZN40_INTERNAL_5c8d81e7_4_k_cu_df607adc_313954cuda3std6ranges3__45__cpo9iter_moveE,(_ZN40_INTERNAL_5c8d81e7_4_k_cu_df607adc_313954cuda3std3__45__cpo5beginE - _ZN40_INTERNAL_5c8d81e7_4_k_cu_df607adc_313954cuda3std6ranges3__45__cpo9iter_moveE)
_ZN40_INTERNAL_5c8d81e7_4_k_cu_df607adc_313954cuda3std6ranges3__45__cpo9iter_moveE:
	.zero		1
	.type		_ZN40_INTERNAL_5c8d81e7_4_k_cu_df607adc_313954cuda3std3__45__cpo5beginE,@object
	.size		_ZN40_INTERNAL_5c8d81e7_4_k_cu_df607adc_313954cuda3std3__45__cpo5beginE,(_ZN40_INTERNAL_5c8d81e7_4_k_cu_df607adc_313954cuda3std3__442_GLOBAL__N__5c8d81e7_4_k_cu_df607adc_313956ignoreE - _ZN40_INTERNAL_5c8d81e7_4_k_cu_df607adc_313954cuda3std3__45__cpo5beginE)
_ZN40_INTERNAL_5c8d81e7_4_k_cu_df607adc_313954cuda3std3__45__cpo5beginE:
	.zero		1
	.type		_ZN40_INTERNAL_5c8d81e7_4_k_cu_df607adc_313954cuda3std3__442_GLOBAL__N__5c8d81e7_4_k_cu_df607adc_313956ignoreE,@object
	.size		_ZN40_INTERNAL_5c8d81e7_4_k_cu_df607adc_313954cuda3std3__442_GLOBAL__N__5c8d81e7_4_k_cu_df607adc_313956ignoreE,(_ZN40_INTERNAL_5c8d81e7_4_k_cu_df607adc_313954cute7productE - _ZN40_INTERNAL_5c8d81e7_4_k_cu_df607adc_313954cuda3std3__442_GLOBAL__N__5c8d81e7_4_k_cu_df607adc_313956ignoreE)
_ZN40_INTERNAL_5c8d81e7_4_k_cu_df607adc_313954cuda3std3__442_GLOBAL__N__5c8d81e7_4_k_cu_df607adc_313956ignoreE:
	.zero		1
	.type		_ZN40_INTERNAL_5c8d81e7_4_k_cu_df607adc_313954cute7productE,@object
	.size		_ZN40_INTERNAL_5c8d81e7_4_k_cu_df607adc_313954cute7productE,(_ZN40_INTERNAL_5c8d81e7_4_k_cu_df607adc_313954cuda3std3__45__cpo3endE - _ZN40_INTERNAL_5c8d81e7_4_k_cu_df607adc_313954cute7productE)
_ZN40_INTERNAL_5c8d81e7_4_k_cu_df607adc_313954cute7productE:
	.zero		1
	.type		_ZN40_INTERNAL_5c8d81e7_4_k_cu_df607adc_313954cuda3std3__45__cpo3endE,@object
	.size		_ZN40_INTERNAL_5c8d81e7_4_k_cu_df607adc_313954cuda3std3__45__cpo3endE,(_ZN40_INTERNAL_5c8d81e7_4_k_cu_df607adc_313954cuda3std3__419piecewise_constructE - _ZN40_INTERNAL_5c8d81e7_4_k_cu_df607adc_313954cuda3std3__45__cpo3endE)
_ZN40_INTERNAL_5c8d81e7_4_k_cu_df607adc_313954cuda3std3__45__cpo3endE:
	.zero		1
	.type		_ZN40_INTERNAL_5c8d81e7_4_k_cu_df607adc_313954cuda3std3__419piecewise_constructE,@object
	.size		_ZN40_INTERNAL_5c8d81e7_4_k_cu_df607adc_313954cuda3std3__419piecewise_constructE,(_ZN40_INTERNAL_5c8d81e7_4_k_cu_df607adc_313954cuda3std3__45__cpo4cendE - _ZN40_INTERNAL_5c8d81e7_4_k_cu_df607adc_313954cuda3std3__419piecewise_constructE)
_ZN40_INTERNAL_5c8d81e7_4_k_cu_df607adc_313954cuda3std3__419piecewise_constructE:
	.zero		1
	.type		_ZN40_INTERNAL_5c8d81e7_4_k_cu_df607adc_313954cuda3std3__45__cpo4cendE,@object
	.size		_ZN40_INTERNAL_5c8d81e7_4_k_cu_df607adc_313954cuda3std3__45__cpo4cendE,(_ZN40_INTERNAL_5c8d81e7_4_k_cu_df607adc_313954cuda3std6ranges3__45__cpo4swapE - _ZN40_INTERNAL_5c8d81e7_4_k_cu_df607adc_313954cuda3std3__45__cpo4cendE)
_ZN40_INTERNAL_5c8d81e7_4_k_cu_df607adc_313954cuda3std3__45__cpo4cendE:
	.zero		1
	.type		_ZN40_INTERNAL_5c8d81e7_4_k_cu_df607adc_313954cuda3std6ranges3__45__cpo4swapE,@object
	.size		_ZN40_INTERNAL_5c8d81e7_4_k_cu_df607adc_313954cuda3std6ranges3__45__cpo4swapE,(.L_10 - _ZN40_INTERNAL_5c8d81e7_4_k_cu_df607adc_313954cuda3std6ranges3__45__cpo4swapE)
_ZN40_INTERNAL_5c8d81e7_4_k_cu_df607adc_313954cuda3std6ranges3__45__cpo4swapE:
	.zero		1
.L_10:


//--------------------- .nv.constant0._ZN7cutlass13device_kernelINS_4gemm6kernel13GemmUniversalIN4cute5tupleIJiiiiEEENS1_10collective13CollectiveMmaINS1_35MainloopSm100TmaUmmaWarpSpecializedILi4ELi2ELi4ENS5_IJNS4_1CILi8EEENSA_ILi1EEESC_EEEEENS5_IJNSA_ILi256EEENSA_ILi128EEESG_EEENS_6half_tENS5_IJlSC_lEEESI_SJ_NS4_8TiledMMAINS4_8MMA_AtomIJNS4_26SM100_MMA_F16BF16_2x1SM_SSISI_SI_fLi256ELi128ELNS4_4UMMA5MajorE0ELSO_0ELNSN_7ScaleInE0ELSP_0EEEEEENS4_6LayoutINS5_IJSC_SC_SC_EEENS5_IJNSA_ILi0EEESU_SU_EEEEENS5_IJNS4_10UnderscoreESX_SX_EEEEENS4_18SM100_TMA_2SM_LOADENS4_14ComposedLayoutINS4_7SwizzleILi3ELi4ELi3EEENS4_18smem_ptr_flag_bitsILi16EEENSS_INS5_IJSB_NSA_ILi64EEEEEENS5_IJS16_SC_EEEEEEEvNS4_8identityENS4_28SM100_TMA_2SM_LOAD_MULTICASTES1A_vS1B_EENS_8epilogue10collective18CollectiveEpilogueINS1E_23Sm100TmaWarpSpecializedILi4ELi2ELi32ELb1ELb0EEEJNS5_IJSG_SG_SG_EEENS5_IJNSS_ISG_SC_EENSS_INSA_ILi32EEESC_EEEEESI_SJ_SI_SJ_NS1E_6fusion15FusionCallbacksIS1I_NS1O_17LinearCombinationISI_fSI_fLNS_15FloatRoundStyleE2EEES1J_S1N_JEEENS4_5SM1004TMEM4LOAD26SM100_TMEM_LOAD_32dp32b32xENS4_13SM90_TMA_LOADENS11_INS12_ILi2ELi4ELi3EEES15_NSS_INS5_IJSB_S1L_EEENS5_IJS1L_SC_EEEEEEENS4_39AutoVectorizingCopyWithAssumedAlignmentILi128EEENS4_14SM90_TMA_STOREES23_S25_S25_EEEvvEEEEvNT_6ParamsE --------------------------
	.section	.nv.constant0._ZN7cutlass13device_kernelINS_4gemm6kernel13GemmUniversalIN4cute5tupleIJiiiiEEENS1_10collective13CollectiveMmaINS1_35MainloopSm100TmaUmmaWarpSpecializedILi4ELi2ELi4ENS5_IJNS4_1CILi8EEENSA_ILi1EEESC_EEEEENS5_IJNSA_ILi256EEENSA_ILi128EEESG_EEENS_6half_tENS5_IJlSC_lEEESI_SJ_NS4_8TiledMMAINS4_8MMA_AtomIJNS4_26SM100_MMA_F16BF16_2x1SM_SSISI_SI_fLi256ELi128ELNS4_4UMMA5MajorE0ELSO_0ELNSN_7ScaleInE0ELSP_0EEEEEENS4_6LayoutINS5_IJSC_SC_SC_EEENS5_IJNSA_ILi0EEESU_SU_EEEEENS5_IJNS4_10UnderscoreESX_SX_EEEEENS4_18SM100_TMA_2SM_LOADENS4_14ComposedLayoutINS4_7SwizzleILi3ELi4ELi3EEENS4_18smem_ptr_flag_bitsILi16EEENSS_INS5_IJSB_NSA_ILi64EEEEEENS5_IJS16_SC_EEEEEEEvNS4_8identityENS4_28SM100_TMA_2SM_LOAD_MULTICASTES1A_vS1B_EENS_8epilogue10collective18CollectiveEpilogueINS1E_23Sm100TmaWarpSpecializedILi4ELi2ELi32ELb1ELb0EEEJNS5_IJSG_SG_SG_EEENS5_IJNSS_ISG_SC_EENSS_INSA_ILi32EEESC_EEEEESI_SJ_SI_SJ_NS1E_6fusion15FusionCallbacksIS1I_NS1O_17LinearCombinationISI_fSI_fLNS_15FloatRoundStyleE2EEES1J_S1N_JEEENS4_5SM1004TMEM4LOAD26SM100_TMEM_LOAD_32dp32b32xENS4_13SM90_TMA_LOADENS11_INS12_ILi2ELi4ELi3EEES15_NSS_INS5_IJSB_S1L_EEENS5_IJS1L_SC_EEEEEEENS4_39AutoVectorizingCopyWithAssumedAlignmentILi128EEENS4_14SM90_TMA_STOREES23_S25_S25_EEEvvEEEEvNT_6ParamsE,"a",@progbits
	.sectionflags	@""
	.align	4
.nv.constant0._ZN7cutlass13device_kernelINS_4gemm6kernel13GemmUniversalIN4cute5tupleIJiiiiEEENS1_10collective13CollectiveMmaINS1_35MainloopSm100TmaUmmaWarpSpecializedILi4ELi2ELi4ENS5_IJNS4_1CILi8EEENSA_ILi1EEESC_EEEEENS5_IJNSA_ILi256EEENSA_ILi128EEESG_EEENS_6half_tENS5_IJlSC_lEEESI_SJ_NS4_8TiledMMAINS4_8MMA_AtomIJNS4_26SM100_MMA_F16BF16_2x1SM_SSISI_SI_fLi256ELi128ELNS4_4UMMA5MajorE0ELSO_0ELNSN_7ScaleInE0ELSP_0EEEEEENS4_6LayoutINS5_IJSC_SC_SC_EEENS5_IJNSA_ILi0EEESU_SU_EEEEENS5_IJNS4_10UnderscoreESX_SX_EEEEENS4_18SM100_TMA_2SM_LOADENS4_14ComposedLayoutINS4_7SwizzleILi3ELi4ELi3EEENS4_18smem_ptr_flag_bitsILi16EEENSS_INS5_IJSB_NSA_ILi64EEEEEENS5_IJS16_SC_EEEEEEEvNS4_8identityENS4_28SM100_TMA_2SM_LOAD_MULTICASTES1A_vS1B_EENS_8epilogue10collective18CollectiveEpilogueINS1E_23Sm100TmaWarpSpecializedILi4ELi2ELi32ELb1ELb0EEEJNS5_IJSG_SG_SG_EEENS5_IJNSS_ISG_SC_EENSS_INSA_ILi32EEESC_EEEEESI_SJ_SI_SJ_NS1E_6fusion15FusionCallbacksIS1I_NS1O_17LinearCombinationISI_fSI_fLNS_15FloatRoundStyleE2EEES1J_S1N_JEEENS4_5SM1004TMEM4LOAD26SM100_TMEM_LOAD_32dp32b32xENS4_13SM90_TMA_LOADENS11_INS12_ILi2ELi4ELi3EEES15_NSS_INS5_IJSB_S1L_EEENS5_IJS1L_SC_EEEEEEENS4_39AutoVectorizingCopyWithAssumedAlignmentILi128EEENS4_14SM90_TMA_STOREES23_S25_S25_EEEvvEEEEvNT_6ParamsE:
	.zero		2944


//--------------------- SYMBOLS --------------------------

	.type		.nv.reservedSmem.offset0,@object
	.size		.nv.reservedSmem.offset0,0x4
	.type		.nv.reservedSmem.cap,@object
	.size		.nv.reservedSmem.cap,0x4
	.type		__assertfail,@function
